	.target	sm_90a

	.elftype	@"ET_EXEC"


//--------------------- .note.nv.tkinfo           --------------------------
	.section	.note.nv.tkinfo,"",@"SHT_NOTE"
	.sectionflags	@"SHF_NOTE_NV_TKINFO"
	.tkinfo
        /*0018*/ 	.word	0x00000002
        /*0030*/ 	.string	""
        /*0030*/ 	.string	"ptxas"
        /*0030*/ 	.string	"Cuda compilation tools, release 13.0, V13.0.88"
        /*0030*/ 	.string	"Build cuda_13.0.r13.0/compiler.36424714_0"
        /*0030*/ 	.string	"-arch sm_90a -m 64 "



//--------------------- .note.nv.cuinfo           --------------------------
	.section	.note.nv.cuinfo,"",@"SHT_NOTE"
	.sectionflags	@"SHF_NOTE_NV_CUINFO"
        /*0018*/ 	.short	0x0002
        /*001a*/ 	.short	0x005a
        /*001c*/ 	.short	0x0082
	.zero		2


//--------------------- .nv.info                  --------------------------
	.section	.nv.info,"",@"SHT_CUDA_INFO"
	.align	4


	//----- nvinfo : EIATTR_REGCOUNT
	.align		4
        /*0000*/ 	.byte	0x04, 0x2f
        /*0002*/ 	.short	(.L_15 - .L_14)
	.align		4
.L_14:
        /*0004*/ 	.word	index@(_ZN7cutlass13device_kernelINS_4gemm6kernel13GemmUniversalIN4cute5tupleIJiiiiEEENS1_10collective13CollectiveMmaINS1_34MainloopSm90TmaGmmaWarpSpecializedILi7ENS5_IJNS4_1CILi4EEENSA_ILi1EEESC_EEENS1_35KernelTmaWarpSpecializedCooperativeEEENS5_IJNSA_ILi128EEESG_NSA_ILi64EEEEEENS_6half_tENS5_IJSC_llEEESJ_NS5_IJlSC_lEEENS4_8TiledMMAINS4_8MMA_AtomIJNS4_4SM904GMMA26MMA_64x128x16_F32F16F16_SSILNSP_5MajorE1ELSR_0ELNSP_7ScaleInE1ELSS_1EEEEEENS4_6LayoutINS5_IJNSA_ILi2EEESC_SC_EEENS5_IJSC_NSA_ILi0EEESY_EEEEENS5_IJNS4_10UnderscoreES11_S11_EEEEENS4_13SM90_TMA_LOADENS4_14ComposedLayoutINS4_7SwizzleILi3ELi4ELi3EEENS4_18smem_ptr_flag_bitsILi16EEENSV_INS5_IJSH_NSA_ILi8EEEEEENS5_IJSC_SH_EEEEEEEvNS4_8identityENS4_23SM90_TMA_LOAD_MULTICASTENS15_IS17_S19_NSV_INS5_IJS1A_SH_EEENS5_IJSH_SC_EEEEEEEvS1F_EENS_8epilogue10collective6detail29Sm90TmaWarpSpecializedAdapterINS1N_15DefaultEpilogueISJ_SL_SL_NS1M_6thread17LinearCombinationISJ_Li1EffLNS1R_9ScaleType4KindE0ELNS_15FloatRoundStyleE2ESJ_EENS1_15EpilogueDefaultEEEEEvvEEEEvNT_6ParamsE)
        /*0008*/ 	.word	0x000000a8


	//----- nvinfo : EIATTR_FRAME_SIZE
	.align		4
.L_15:
        /*000c*/ 	.byte	0x04, 0x11
        /*000e*/ 	.short	(.L_17 - .L_16)
	.align		4
.L_16:
        /*0010*/ 	.word	index@(_ZN7cutlass13device_kernelINS_4gemm6kernel13GemmUniversalIN4cute5tupleIJiiiiEEENS1_10collective13CollectiveMmaINS1_34MainloopSm90TmaGmmaWarpSpecializedILi7ENS5_IJNS4_1CILi4EEENSA_ILi1EEESC_EEENS1_35KernelTmaWarpSpecializedCooperativeEEENS5_IJNSA_ILi128EEESG_NSA_ILi64EEEEEENS_6half_tENS5_IJSC_llEEESJ_NS5_IJlSC_lEEENS4_8TiledMMAINS4_8MMA_AtomIJNS4_4SM904GMMA26MMA_64x128x16_F32F16F16_SSILNSP_5MajorE1ELSR_0ELNSP_7ScaleInE1ELSS_1EEEEEENS4_6LayoutINS5_IJNSA_ILi2EEESC_SC_EEENS5_IJSC_NSA_ILi0EEESY_EEEEENS5_IJNS4_10UnderscoreES11_S11_EEEEENS4_13SM90_TMA_LOADENS4_14ComposedLayoutINS4_7SwizzleILi3ELi4ELi3EEENS4_18smem_ptr_flag_bitsILi16EEENSV_INS5_IJSH_NSA_ILi8EEEEEENS5_IJSC_SH_EEEEEEEvNS4_8identityENS4_23SM90_TMA_LOAD_MULTICASTENS15_IS17_S19_NSV_INS5_IJS1A_SH_EEENS5_IJSH_SC_EEEEEEEvS1F_EENS_8epilogue10collective6detail29Sm90TmaWarpSpecializedAdapterINS1N_15DefaultEpilogueISJ_SL_SL_NS1M_6thread17LinearCombinationISJ_Li1EffLNS1R_9ScaleType4KindE0ELNS_15FloatRoundStyleE2ESJ_EENS1_15EpilogueDefaultEEEEEvvEEEEvNT_6ParamsE)
        /*0014*/ 	.word	0x00000000


	//----- nvinfo : EIATTR_MIN_STACK_SIZE
	.align		4
.L_17:
        /*0018*/ 	.byte	0x04, 0x12
        /*001a*/ 	.short	(.L_19 - .L_18)
	.align		4
.L_18:
        /*001c*/ 	.word	index@(_ZN7cutlass13device_kernelINS_4gemm6kernel13GemmUniversalIN4cute5tupleIJiiiiEEENS1_10collective13CollectiveMmaINS1_34MainloopSm90TmaGmmaWarpSpecializedILi7ENS5_IJNS4_1CILi4EEENSA_ILi1EEESC_EEENS1_35KernelTmaWarpSpecializedCooperativeEEENS5_IJNSA_ILi128EEESG_NSA_ILi64EEEEEENS_6half_tENS5_IJSC_llEEESJ_NS5_IJlSC_lEEENS4_8TiledMMAINS4_8MMA_AtomIJNS4_4SM904GMMA26MMA_64x128x16_F32F16F16_SSILNSP_5MajorE1ELSR_0ELNSP_7ScaleInE1ELSS_1EEEEEENS4_6LayoutINS5_IJNSA_ILi2EEESC_SC_EEENS5_IJSC_NSA_ILi0EEESY_EEEEENS5_IJNS4_10UnderscoreES11_S11_EEEEENS4_13SM90_TMA_LOADENS4_14ComposedLayoutINS4_7SwizzleILi3ELi4ELi3EEENS4_18smem_ptr_flag_bitsILi16EEENSV_INS5_IJSH_NSA_ILi8EEEEEENS5_IJSC_SH_EEEEEEEvNS4_8identityENS4_23SM90_TMA_LOAD_MULTICASTENS15_IS17_S19_NSV_INS5_IJS1A_SH_EEENS5_IJSH_SC_EEEEEEEvS1F_EENS_8epilogue10collective6detail29Sm90TmaWarpSpecializedAdapterINS1N_15DefaultEpilogueISJ_SL_SL_NS1M_6thread17LinearCombinationISJ_Li1EffLNS1R_9ScaleType4KindE0ELNS_15FloatRoundStyleE2ESJ_EENS1_15EpilogueDefaultEEEEEvvEEEEvNT_6ParamsE)
        /*0020*/ 	.word	0x00000000
.L_19:


//--------------------- .nv.compat                --------------------------
	.section	.nv.compat,"",@"SHT_CUDA_COMPAT_INFO"
	.align	4
        /*0000*/ 	.byte	0x02, 0x09, 0x01, 0x00, 0x02, 0x02, 0x04, 0x00, 0x02, 0x05, 0x05, 0x00, 0x03, 0x07, 0x01, 0x01
        /*0010*/ 	.byte	0x02, 0x03, 0x01, 0x00, 0x02, 0x06, 0x01, 0x00, 0x04, 0x0b, 0x08, 0x00, 0x00, 0x00, 0x00, 0x00
        /*0020*/ 	.byte	0x00, 0x00, 0x00, 0x00


//--------------------- .nv.info._ZN7cutlass13device_kernelINS_4gemm6kernel13GemmUniversalIN4cute5tupleIJiiiiEEENS1_10collective13CollectiveMmaINS1_34MainloopSm90TmaGmmaWarpSpecializedILi7ENS5_IJNS4_1CILi4EEENSA_ILi1EEESC_EEENS1_35KernelTmaWarpSpecializedCooperativeEEENS5_IJNSA_ILi128EEESG_NSA_ILi64EEEEEENS_6half_tENS5_IJSC_llEEESJ_NS5_IJlSC_lEEENS4_8TiledMMAINS4_8MMA_AtomIJNS4_4SM904GMMA26MMA_64x128x16_F32F16F16_SSILNSP_5MajorE1ELSR_0ELNSP_7ScaleInE1ELSS_1EEEEEENS4_6LayoutINS5_IJNSA_ILi2EEESC_SC_EEENS5_IJSC_NSA_ILi0EEESY_EEEEENS5_IJNS4_10UnderscoreES11_S11_EEEEENS4_13SM90_TMA_LOADENS4_14ComposedLayoutINS4_7SwizzleILi3ELi4ELi3EEENS4_18smem_ptr_flag_bitsILi16EEENSV_INS5_IJSH_NSA_ILi8EEEEEENS5_IJSC_SH_EEEEEEEvNS4_8identityENS4_23SM90_TMA_LOAD_MULTICASTENS15_IS17_S19_NSV_INS5_IJS1A_SH_EEENS5_IJSH_SC_EEEEEEEvS1F_EENS_8epilogue10collective6detail29Sm90TmaWarpSpecializedAdapterINS1N_15DefaultEpilogueISJ_SL_SL_NS1M_6thread17LinearCombinationISJ_Li1EffLNS1R_9ScaleType4KindE0ELNS_15FloatRoundStyleE2ESJ_EENS1_15EpilogueDefaultEEEEEvvEEEEvNT_6ParamsE --------------------------
	.section	.nv.info._ZN7cutlass13device_kernelINS_4gemm6kernel13GemmUniversalIN4cute5tupleIJiiiiEEENS1_10collective13CollectiveMmaINS1_34MainloopSm90TmaGmmaWarpSpecializedILi7ENS5_IJNS4_1CILi4EEENSA_ILi1EEESC_EEENS1_35KernelTmaWarpSpecializedCooperativeEEENS5_IJNSA_ILi128EEESG_NSA_ILi64EEEEEENS_6half_tENS5_IJSC_llEEESJ_NS5_IJlSC_lEEENS4_8TiledMMAINS4_8MMA_AtomIJNS4_4SM904GMMA26MMA_64x128x16_F32F16F16_SSILNSP_5MajorE1ELSR_0ELNSP_7ScaleInE1ELSS_1EEEEEENS4_6LayoutINS5_IJNSA_ILi2EEESC_SC_EEENS5_IJSC_NSA_ILi0EEESY_EEEEENS5_IJNS4_10UnderscoreES11_S11_EEEEENS4_13SM90_TMA_LOADENS4_14ComposedLayoutINS4_7SwizzleILi3ELi4ELi3EEENS4_18smem_ptr_flag_bitsILi16EEENSV_INS5_IJSH_NSA_ILi8EEEEEENS5_IJSC_SH_EEEEEEEvNS4_8identityENS4_23SM90_TMA_LOAD_MULTICASTENS15_IS17_S19_NSV_INS5_IJS1A_SH_EEENS5_IJSH_SC_EEEEEEEvS1F_EENS_8epilogue10collective6detail29Sm90TmaWarpSpecializedAdapterINS1N_15DefaultEpilogueISJ_SL_SL_NS1M_6thread17LinearCombinationISJ_Li1EffLNS1R_9ScaleType4KindE0ELNS_15FloatRoundStyleE2ESJ_EENS1_15EpilogueDefaultEEEEEvvEEEEvNT_6ParamsE,"",@"SHT_CUDA_INFO"
	.sectionflags	@""
	.align	4


	//----- nvinfo : EIATTR_CUDA_API_VERSION
	.align		4
        /*0000*/ 	.byte	0x04, 0x37
        /*0002*/ 	.short	(.L_21 - .L_20)
.L_20:
        /*0004*/ 	.word	0x00000082


	//----- nvinfo : EIATTR_KPARAM_INFO
	.align		4
.L_21:
        /*0008*/ 	.byte	0x04, 0x17
        /*000a*/ 	.short	(.L_23 - .L_22)
.L_22:
        /*000c*/ 	.word	0x00000000
        /*0010*/ 	.short	0x0000
        /*0012*/ 	.short	0x0070
        /*0014*/ 	.byte	0x00, 0xf0, 0x01, 0x10


	//----- nvinfo : EIATTR_SPARSE_MMA_MASK
	.align		4
.L_23:
        /*0018*/ 	.byte	0x03, 0x50
        /*001a*/ 	.short	0x0000


	//----- nvinfo : EIATTR_MAXREG_COUNT
	.align		4
        /*001c*/ 	.byte	0x03, 0x1b
        /*001e*/ 	.short	0x00a8


	//----- nvinfo : EIATTR_NUM_BARRIERS
	.align		4
        /*0020*/ 	.byte	0x02, 0x4c
        /*0022*/ 	.byte	0x01
	.zero		1


	//----- nvinfo : EIATTR_EXTERNS
	.align		4
        /*0024*/ 	.byte	0x04, 0x0f
        /*0026*/ 	.short	(.L_25 - .L_24)


	//   ....[0]....
	.align		4
.L_24:
        /*0028*/ 	.word	index@(__assertfail)


	//----- nvinfo : EIATTR_MERCURY_ISA_VERSION
	.align		4
.L_25:
        /*002c*/ 	.byte	0x03, 0x5f
        /*002e*/ 	.short	0x0101


	//----- nvinfo : EIATTR_INT_WARP_WIDE_INSTR_OFFSETS
	.align		4
        /*0030*/ 	.byte	0x04, 0x31
        /*0032*/ 	.short	(.L_27 - .L_26)


	//   ....[0]....
.L_26:
        /*0034*/ 	.word	0x00000540


	//   ....[1]....
        /*0038*/ 	.word	0x00000560


	//   ....[2]....
        /*003c*/ 	.word	0x00000710


	//----- nvinfo : EIATTR_COOP_GROUP_MASK_REGIDS
	.align		4
.L_27:
        /*0040*/ 	.byte	0x04, 0x29
        /*0042*/ 	.short	(.L_29 - .L_28)


	//   ....[0]....
.L_28:
        /*0044*/ 	.word	0xffffffff


	//   ....[1]....
        /*0048*/ 	.word	0xffffffff


	//   ....[2]....
        /*004c*/ 	.word	0xffffffff


	//   ....[3]....
        /*0050*/ 	.word	0xffffffff


	//   ....[4]....
        /*0054*/ 	.word	0xffffffff


	//   ....[5]....
        /*0058*/ 	.word	0xffffffff


	//----- nvinfo : EIATTR_COOP_GROUP_INSTR_OFFSETS
	.align		4
.L_29:
        /*005c*/ 	.byte	0x04, 0x28
        /*005e*/ 	.short	(.L_31 - .L_30)


	//   ....[0]....
.L_30:
        /*0060*/ 	.word	0x00000060


	//   ....[1]....
        /*0064*/ 	.word	0x00000070


	//   ....[2]....
        /*0068*/ 	.word	0x00000130


	//   ....[3]....
        /*006c*/ 	.word	0x00000360


	//   ....[4]....
        /*0070*/ 	.word	0x00000880


	//   ....[5]....
        /*0074*/ 	.word	0x00001500


	//----- nvinfo : EIATTR_REG_RECONFIG
	.align		4
.L_31:
        /*0078*/ 	.byte	0x01, 0x54
	.zero		2


	//----- nvinfo : EIATTR_SYSCALL_OFFSETS
	.align		4
        /*007c*/ 	.byte	0x04, 0x46
        /*007e*/ 	.short	(.L_33 - .L_32)


	//   ....[0]....
.L_32:
        /*0080*/ 	.word	0x000016e0


	//----- nvinfo : EIATTR_MBARRIER_INSTR_OFFSETS
	.align		4
.L_33:
        /*0084*/ 	.byte	0x04, 0x39
        /*0086*/ 	.short	(.L_35 - .L_34)


	//   ....[0]....
.L_34:
        /*0088*/ 	.word	0x00000250
        /*008c*/ 	.word	0x000000ff
        /*0090*/ 	.word	0x00000000
        /*0094*/ 	.short	0x0100
        /*0096*/ 	.byte	0x08
	.zero		1


	//   ....[1]....
        /*0098*/ 	.word	0x00000260
        /*009c*/ 	.word	0x000000ff
        /*00a0*/ 	.word	0x00000038
        /*00a4*/ 	.short	0x0100
        /*00a6*/ 	.byte	0x08
	.zero		1


	//   ....[2]....
        /*00a8*/ 	.word	0x00000270
        /*00ac*/ 	.word	0x000000ff
        /*00b0*/ 	.word	0x00000008
        /*00b4*/ 	.short	0x0100
        /*00b6*/ 	.byte	0x08
	.zero		1


	//   ....[3]....
        /*00b8*/ 	.word	0x00000280
        /*00bc*/ 	.word	0x000000ff
        /*00c0*/ 	.word	0x00000040
        /*00c4*/ 	.short	0x0100
        /*00c6*/ 	.byte	0x08
	.zero		1


	//   ....[4]....
        /*00c8*/ 	.word	0x00000290
        /*00cc*/ 	.word	0x000000ff
        /*00d0*/ 	.word	0x00000010
        /*00d4*/ 	.short	0x0100
        /*00d6*/ 	.byte	0x08
	.zero		1


	//   ....[5]....
        /*00d8*/ 	.word	0x000002a0
        /*00dc*/ 	.word	0x000000ff
        /*00e0*/ 	.word	0x00000048
        /*00e4*/ 	.short	0x0100
        /*00e6*/ 	.byte	0x08
	.zero		1


	//   ....[6]....
        /*00e8*/ 	.word	0x000002b0
        /*00ec*/ 	.word	0x000000ff
        /*00f0*/ 	.word	0x00000018
        /*00f4*/ 	.short	0x0100
        /*00f6*/ 	.byte	0x08
	.zero		1


	//   ....[7]....
        /*00f8*/ 	.word	0x000002c0
        /*00fc*/ 	.word	0x000000ff
        /*0100*/ 	.word	0x00000050
        /*0104*/ 	.short	0x0100
        /*0106*/ 	.byte	0x08
	.zero		1


	//   ....[8]....
        /*0108*/ 	.word	0x000002d0
        /*010c*/ 	.word	0x000000ff
        /*0110*/ 	.word	0x00000020
        /*0114*/ 	.short	0x0100
        /*0116*/ 	.byte	0x08
	.zero		1


	//   ....[9]....
        /*0118*/ 	.word	0x000002e0
        /*011c*/ 	.word	0x000000ff
        /*0120*/ 	.word	0x00000058
        /*0124*/ 	.short	0x0100
        /*0126*/ 	.byte	0x08
	.zero		1


	//   ....[10]....
        /*0128*/ 	.word	0x000002f0
        /*012c*/ 	.word	0x000000ff
        /*0130*/ 	.word	0x00000028
        /*0134*/ 	.short	0x0100
        /*0136*/ 	.byte	0x08
	.zero		1


	//   ....[11]....
        /*0138*/ 	.word	0x00000300
        /*013c*/ 	.word	0x000000ff
        /*0140*/ 	.word	0x00000060
        /*0144*/ 	.short	0x0100
        /*0146*/ 	.byte	0x08
	.zero		1


	//   ....[12]....
        /*0148*/ 	.word	0x00000310
        /*014c*/ 	.word	0x000000ff
        /*0150*/ 	.word	0x00000030
        /*0154*/ 	.short	0x0100
        /*0156*/ 	.byte	0x08
	.zero		1


	//   ....[13]....
        /*0158*/ 	.word	0x00000320
        /*015c*/ 	.word	0x000000ff
        /*0160*/ 	.word	0x00000068
        /*0164*/ 	.short	0x0100
        /*0166*/ 	.byte	0x08
	.zero		1


	//   ....[14]....
        /*0168*/ 	.word	0x00000790
        /*016c*/ 	.word	0x000000ff
        /*0170*/ 	.word	0x00000080
        /*0174*/ 	.short	0x0100
        /*0176*/ 	.byte	0x06
	.zero		1


	//   ....[15]....
        /*0178*/ 	.word	0x00000830
        /*017c*/ 	.word	0x000000ff
        /*0180*/ 	.word	0x00000088
        /*0184*/ 	.short	0x0100
        /*0186*/ 	.byte	0x06
	.zero		1


	//   ....[16]....
        /*0188*/ 	.word	0x000017a0
        /*018c*/ 	.word	0x00000003
        /*0190*/ 	.word	0x00000000
        /*0194*/ 	.short	0x010a
        /*0196*/ 	.byte	0x3f
	.zero		1


	//   ....[17]....
        /*0198*/ 	.word	0x00001800
        /*019c*/ 	.word	0x00000003
        /*01a0*/ 	.word	0x00000000
        /*01a4*/ 	.short	0x010a
        /*01a6*/ 	.byte	0x3f
	.zero		1


	//   ....[18]....
        /*01a8*/ 	.word	0x00001b80
        /*01ac*/ 	.word	0x00000005
        /*01b0*/ 	.word	0x00000000
        /*01b4*/ 	.short	0x010a
        /*01b6*/ 	.byte	0x3f
	.zero		1


	//   ....[19]....
        /*01b8*/ 	.word	0x00001bc0
        /*01bc*/ 	.word	0x00000005
        /*01c0*/ 	.word	0x00000000
        /*01c4*/ 	.short	0x010a
        /*01c6*/ 	.byte	0x3f
	.zero		1


	//   ....[20]....
        /*01c8*/ 	.word	0x00001e20
        /*01cc*/ 	.word	0x00000004
        /*01d0*/ 	.word	0x00000000
        /*01d4*/ 	.short	0x0101
        /*01d6*/ 	.byte	0x3f
	.zero		1


	//   ....[21]....
        /*01d8*/ 	.word	0x00002040
        /*01dc*/ 	.word	0x00000000
        /*01e0*/ 	.word	0x00000000
        /*01e4*/ 	.short	0x0101
        /*01e6*/ 	.byte	0x3f
	.zero		1


	//   ....[22]....
        /*01e8*/ 	.word	0x000071d0
        /*01ec*/ 	.word	0x00000017
        /*01f0*/ 	.word	0x00000038
        /*01f4*/ 	.short	0x010a
        /*01f6*/ 	.byte	0x3f
	.zero		1


	//   ....[23]....
        /*01f8*/ 	.word	0x00007620
        /*01fc*/ 	.word	0x00000006
        /*0200*/ 	.word	0x00000088
        /*0204*/ 	.short	0x0101
        /*0206*/ 	.byte	0x3f
	.zero		1


	//   ....[24]....
        /*0208*/ 	.word	0x00007d20
        /*020c*/ 	.word	0x00000007
        /*0210*/ 	.word	0x00000000
        /*0214*/ 	.short	0x010a
        /*0216*/ 	.byte	0x3f
	.zero		1


	//   ....[25]....
        /*0218*/ 	.word	0x00007da0
        /*021c*/ 	.word	0x00000006
        /*0220*/ 	.word	0x00000000
        /*0224*/ 	.short	0x010a
        /*0226*/ 	.byte	0x3f
	.zero		1


	//   ....[26]....
        /*0228*/ 	.word	0x00007e30
        /*022c*/ 	.word	0x00000007
        /*0230*/ 	.word	0x00000000
        /*0234*/ 	.short	0x010a
        /*0236*/ 	.byte	0x3f
	.zero		1


	//   ....[27]....
        /*0238*/ 	.word	0x00007ec0
        /*023c*/ 	.word	0x00000006
        /*0240*/ 	.word	0x00000000
        /*0244*/ 	.short	0x010a
        /*0246*/ 	.byte	0x3f
	.zero		1


	//   ....[28]....
        /*0248*/ 	.word	0x00007f50
        /*024c*/ 	.word	0x00000007
        /*0250*/ 	.word	0x00000000
        /*0254*/ 	.short	0x010a
        /*0256*/ 	.byte	0x3f
	.zero		1


	//   ....[29]....
        /*0258*/ 	.word	0x00007fe0
        /*025c*/ 	.word	0x00000006
        /*0260*/ 	.word	0x00000000
        /*0264*/ 	.short	0x010a
        /*0266*/ 	.byte	0x3f
	.zero		1


	//   ....[30]....
        /*0268*/ 	.word	0x00008070
        /*026c*/ 	.word	0x00000005
        /*0270*/ 	.word	0x00000000
        /*0274*/ 	.short	0x010a
        /*0276*/ 	.byte	0x3f
	.zero		1


	//   ....[31]....
        /*0278*/ 	.word	0x000080d0
        /*027c*/ 	.word	0x00000003
        /*0280*/ 	.word	0x00000000
        /*0284*/ 	.short	0x010a
        /*0286*/ 	.byte	0x3f
	.zero		1


	//   ....[32]....
        /*0288*/ 	.word	0x00008120
        /*028c*/ 	.word	0x00000005
        /*0290*/ 	.word	0x00000000
        /*0294*/ 	.short	0x010a
        /*0296*/ 	.byte	0x3f
	.zero		1


	//   ....[33]....
        /*0298*/ 	.word	0x000081f0
        /*029c*/ 	.word	0x00000017
        /*02a0*/ 	.word	0x00000038
        /*02a4*/ 	.short	0x010a
        /*02a6*/ 	.byte	0x3f
	.zero		1


	//   ....[34]....
        /*02a8*/ 	.word	0x000082c0
        /*02ac*/ 	.word	0x00000007
        /*02b0*/ 	.word	0x00000000
        /*02b4*/ 	.short	0x010a
        /*02b6*/ 	.byte	0x3f
	.zero		1


	//   ....[35]....
        /*02b8*/ 	.word	0x00008310
        /*02bc*/ 	.word	0x00000006
        /*02c0*/ 	.word	0x00000000
        /*02c4*/ 	.short	0x010a
        /*02c6*/ 	.byte	0x3f
	.zero		1


	//   ....[36]....
        /*02c8*/ 	.word	0x00008360
        /*02cc*/ 	.word	0x00000007
        /*02d0*/ 	.word	0x00000000
        /*02d4*/ 	.short	0x010a
        /*02d6*/ 	.byte	0x3f
	.zero		1


	//   ....[37]....
        /*02d8*/ 	.word	0x000083b0
        /*02dc*/ 	.word	0x00000006
        /*02e0*/ 	.word	0x00000000
        /*02e4*/ 	.short	0x010a
        /*02e6*/ 	.byte	0x3f
	.zero		1


	//   ....[38]....
        /*02e8*/ 	.word	0x00008400
        /*02ec*/ 	.word	0x00000007
        /*02f0*/ 	.word	0x00000000
        /*02f4*/ 	.short	0x010a
        /*02f6*/ 	.byte	0x3f
	.zero		1


	//   ....[39]....
        /*02f8*/ 	.word	0x00008450
        /*02fc*/ 	.word	0x00000006
        /*0300*/ 	.word	0x00000000
        /*0304*/ 	.short	0x010a
        /*0306*/ 	.byte	0x3f
	.zero		1


	//----- nvinfo : EIATTR_NUM_MBARRIERS
	.align		4
.L_35:
        /*0308*/ 	.byte	0x03, 0x38
        /*030a*/ 	.short	0x0010


	//----- nvinfo : EIATTR_EXIT_INSTR_OFFSETS
	.align		4
        /*030c*/ 	.byte	0x04, 0x1c
        /*030e*/ 	.short	(.L_37 - .L_36)


	//   ....[0]....
.L_36:
        /*0310*/ 	.word	0x00000a50


	//   ....[1]....
        /*0314*/ 	.word	0x00001260


	//   ....[2]....
        /*0318*/ 	.word	0x00006930


	//   ....[3]....
        /*031c*/ 	.word	0x00006e90


	//   ....[4]....
        /*0320*/ 	.word	0x000080c0


	//----- nvinfo : EIATTR_MAX_THREADS
	.align		4
.L_37:
        /*0324*/ 	.byte	0x04, 0x05
        /*0326*/ 	.short	(.L_39 - .L_38)
.L_38:
        /*0328*/ 	.word	0x00000180
        /*032c*/ 	.word	0x00000001
        /*0330*/ 	.word	0x00000001


	//----- nvinfo : EIATTR_CRS_STACK_SIZE
	.align		4
.L_39:
        /*0334*/ 	.byte	0x04, 0x1e
        /*0336*/ 	.short	(.L_41 - .L_40)
.L_40:
        /*0338*/ 	.word	0x00000000


	//----- nvinfo : EIATTR_CBANK_PARAM_SIZE
	.align		4
.L_41:
        /*033c*/ 	.byte	0x03, 0x19
        /*033e*/ 	.short	0x0470


	//----- nvinfo : EIATTR_PARAM_CBANK
	.align		4
        /*0340*/ 	.byte	0x04, 0x0a
        /*0342*/ 	.short	(.L_43 - .L_42)
	.align		4
.L_42:
        /*0344*/ 	.word	index@(.nv.constant0._ZN7cutlass13device_kernelINS_4gemm6kernel13GemmUniversalIN4cute5tupleIJiiiiEEENS1_10collective13CollectiveMmaINS1_34MainloopSm90TmaGmmaWarpSpecializedILi7ENS5_IJNS4_1CILi4EEENSA_ILi1EEESC_EEENS1_35KernelTmaWarpSpecializedCooperativeEEENS5_IJNSA_ILi128EEESG_NSA_ILi64EEEEEENS_6half_tENS5_IJSC_llEEESJ_NS5_IJlSC_lEEENS4_8TiledMMAINS4_8MMA_AtomIJNS4_4SM904GMMA26MMA_64x128x16_F32F16F16_SSILNSP_5MajorE1ELSR_0ELNSP_7ScaleInE1ELSS_1EEEEEENS4_6LayoutINS5_IJNSA_ILi2EEESC_SC_EEENS5_IJSC_NSA_ILi0EEESY_EEEEENS5_IJNS4_10UnderscoreES11_S11_EEEEENS4_13SM90_TMA_LOADENS4_14ComposedLayoutINS4_7SwizzleILi3ELi4ELi3EEENS4_18smem_ptr_flag_bitsILi16EEENSV_INS5_IJSH_NSA_ILi8EEEEEENS5_IJSC_SH_EEEEEEEvNS4_8identityENS4_23SM90_TMA_LOAD_MULTICASTENS15_IS17_S19_NSV_INS5_IJS1A_SH_EEENS5_IJSH_SC_EEEEEEEvS1F_EENS_8epilogue10collective6detail29Sm90TmaWarpSpecializedAdapterINS1N_15DefaultEpilogueISJ_SL_SL_NS1M_6thread17LinearCombinationISJ_Li1EffLNS1R_9ScaleType4KindE0ELNS_15FloatRoundStyleE2ESJ_EENS1_15EpilogueDefaultEEEEEvvEEEEvNT_6ParamsE)
        /*0348*/ 	.short	0x0210
        /*034a*/ 	.short	0x0470


	//----- nvinfo : EIATTR_SW_WAR
	.align		4
.L_43:
        /*034c*/ 	.byte	0x04, 0x36
        /*034e*/ 	.short	(.L_45 - .L_44)
.L_44:
        /*0350*/ 	.word	0x00000008
.L_45:


//--------------------- .nv.callgraph             --------------------------
	.section	.nv.callgraph,"",@"SHT_CUDA_CALLGRAPH"
	.align	4
	.sectionentsize	8
	.align		4
        /*0000*/ 	.word	0x00000000
	.align		4
        /*0004*/ 	.word	0xffffffff
	.align		4
        /*0008*/ 	.word	index@(_ZN7cutlass13device_kernelINS_4gemm6kernel13GemmUniversalIN4cute5tupleIJiiiiEEENS1_10collective13CollectiveMmaINS1_34MainloopSm90TmaGmmaWarpSpecializedILi7ENS5_IJNS4_1CILi4EEENSA_ILi1EEESC_EEENS1_35KernelTmaWarpSpecializedCooperativeEEENS5_IJNSA_ILi128EEESG_NSA_ILi64EEEEEENS_6half_tENS5_IJSC_llEEESJ_NS5_IJlSC_lEEENS4_8TiledMMAINS4_8MMA_AtomIJNS4_4SM904GMMA26MMA_64x128x16_F32F16F16_SSILNSP_5MajorE1ELSR_0ELNSP_7ScaleInE1ELSS_1EEEEEENS4_6LayoutINS5_IJNSA_ILi2EEESC_SC_EEENS5_IJSC_NSA_ILi0EEESY_EEEEENS5_IJNS4_10UnderscoreES11_S11_EEEEENS4_13SM90_TMA_LOADENS4_14ComposedLayoutINS4_7SwizzleILi3ELi4ELi3EEENS4_18smem_ptr_flag_bitsILi16EEENSV_INS5_IJSH_NSA_ILi8EEEEEENS5_IJSC_SH_EEEEEEEvNS4_8identityENS4_23SM90_TMA_LOAD_MULTICASTENS15_IS17_S19_NSV_INS5_IJS1A_SH_EEENS5_IJSH_SC_EEEEEEEvS1F_EENS_8epilogue10collective6detail29Sm90TmaWarpSpecializedAdapterINS1N_15DefaultEpilogueISJ_SL_SL_NS1M_6thread17LinearCombinationISJ_Li1EffLNS1R_9ScaleType4KindE0ELNS_15FloatRoundStyleE2ESJ_EENS1_15EpilogueDefaultEEEEEvvEEEEvNT_6ParamsE)
	.align		4
        /*000c*/ 	.word	index@(__assertfail)
	.align		4
        /*0010*/ 	.word	0x00000000
	.align		4
        /*0014*/ 	.word	0xfffffffe
	.align		4
        /*0018*/ 	.word	0x00000000
	.align		4
        /*001c*/ 	.word	0xfffffffd
	.align		4
        /*0020*/ 	.word	0x00000000
	.align		4
        /*0024*/ 	.word	0xfffffffc


//--------------------- .nv.constant4             --------------------------
	.section	.nv.constant4,"a",@progbits
	.align	8
	.align		8
.nv.constant4:
        /*0000*/ 	.dword	__assertfail
	.align		8
        /*0008*/ 	.dword	__unnamed_1
	.align		8
        /*0010*/ 	.dword	_ZN40_INTERNAL_d925b5f6_4_k_cu_6ab12b6c_188714cuda3std3__45__cpo5beginE
	.align		8
        /*0018*/ 	.dword	_ZN40_INTERNAL_d925b5f6_4_k_cu_6ab12b6c_188714cuda3std3__45__cpo3endE
	.align		8
        /*0020*/ 	.dword	_ZN40_INTERNAL_d925b5f6_4_k_cu_6ab12b6c_188714cuda3std3__45__cpo6cbeginE
	.align		8
        /*0028*/ 	.dword	_ZN40_INTERNAL_d925b5f6_4_k_cu_6ab12b6c_188714cuda3std3__45__cpo4cendE
	.align		8
        /*0030*/ 	.dword	_ZN40_INTERNAL_d925b5f6_4_k_cu_6ab12b6c_188714cuda3std3__442_GLOBAL__N__d925b5f6_4_k_cu_6ab12b6c_188716ignoreE
	.align		8
        /*0038*/ 	.dword	_ZN40_INTERNAL_d925b5f6_4_k_cu_6ab12b6c_188714cuda3std3__419piecewise_constructE
	.align		8
        /*0040*/ 	.dword	_ZN40_INTERNAL_d925b5f6_4_k_cu_6ab12b6c_188714cuda3std3__48in_placeE
	.align		8
        /*0048*/ 	.dword	_ZN40_INTERNAL_d925b5f6_4_k_cu_6ab12b6c_188714cuda3std6ranges3__45__cpo4swapE
	.align		8
        /*0050*/ 	.dword	_ZN40_INTERNAL_d925b5f6_4_k_cu_6ab12b6c_188714cuda3std6ranges3__45__cpo9iter_moveE
	.align		8
        /*0058*/ 	.dword	_ZN40_INTERNAL_d925b5f6_4_k_cu_6ab12b6c_188714cute7productE
	.align		8
        /*0060*/ 	.dword	_ZN40_INTERNAL_d925b5f6_4_k_cu_6ab12b6c_188714cute1_E
	.align		8
        /*0068*/ 	.dword	$str$22
	.align		8
        /*0070*/ 	.dword	$str$23


//--------------------- .text._ZN7cutlass13device_kernelINS_4gemm6kernel13GemmUniversalIN4cute5tupleIJiiiiEEENS1_10collective13CollectiveMmaINS1_34MainloopSm90TmaGmmaWarpSpecializedILi7ENS5_IJNS4_1CILi4EEENSA_ILi1EEESC_EEENS1_35KernelTmaWarpSpecializedCooperativeEEENS5_IJNSA_ILi128EEESG_NSA_ILi64EEEEEENS_6half_tENS5_IJSC_llEEESJ_NS5_IJlSC_lEEENS4_8TiledMMAINS4_8MMA_AtomIJNS4_4SM904GMMA26MMA_64x128x16_F32F16F16_SSILNSP_5MajorE1ELSR_0ELNSP_7ScaleInE1ELSS_1EEEEEENS4_6LayoutINS5_IJNSA_ILi2EEESC_SC_EEENS5_IJSC_NSA_ILi0EEESY_EEEEENS5_IJNS4_10UnderscoreES11_S11_EEEEENS4_13SM90_TMA_LOADENS4_14ComposedLayoutINS4_7SwizzleILi3ELi4ELi3EEENS4_18smem_ptr_flag_bitsILi16EEENSV_INS5_IJSH_NSA_ILi8EEEEEENS5_IJSC_SH_EEEEEEEvNS4_8identityENS4_23SM90_TMA_LOAD_MULTICASTENS15_IS17_S19_NSV_INS5_IJS1A_SH_EEENS5_IJSH_SC_EEEEEEEvS1F_EENS_8epilogue10collective6detail29Sm90TmaWarpSpecializedAdapterINS1N_15DefaultEpilogueISJ_SL_SL_NS1M_6thread17LinearCombinationISJ_Li1EffLNS1R_9ScaleType4KindE0ELNS_15FloatRoundStyleE2ESJ_EENS1_15EpilogueDefaultEEEEEvvEEEEvNT_6ParamsE --------------------------
	.section	.text._ZN7cutlass13device_kernelINS_4gemm6kernel13GemmUniversalIN4cute5tupleIJiiiiEEENS1_10collective13CollectiveMmaINS1_34MainloopSm90TmaGmmaWarpSpecializedILi7ENS5_IJNS4_1CILi4EEENSA_ILi1EEESC_EEENS1_35KernelTmaWarpSpecializedCooperativeEEENS5_IJNSA_ILi128EEESG_NSA_ILi64EEEEEENS_6half_tENS5_IJSC_llEEESJ_NS5_IJlSC_lEEENS4_8TiledMMAINS4_8MMA_AtomIJNS4_4SM904GMMA26MMA_64x128x16_F32F16F16_SSILNSP_5MajorE1ELSR_0ELNSP_7ScaleInE1ELSS_1EEEEEENS4_6LayoutINS5_IJNSA_ILi2EEESC_SC_EEENS5_IJSC_NSA_ILi0EEESY_EEEEENS5_IJNS4_10UnderscoreES11_S11_EEEEENS4_13SM90_TMA_LOADENS4_14ComposedLayoutINS4_7SwizzleILi3ELi4ELi3EEENS4_18smem_ptr_flag_bitsILi16EEENSV_INS5_IJSH_NSA_ILi8EEEEEENS5_IJSC_SH_EEEEEEEvNS4_8identityENS4_23SM90_TMA_LOAD_MULTICASTENS15_IS17_S19_NSV_INS5_IJS1A_SH_EEENS5_IJSH_SC_EEEEEEEvS1F_EENS_8epilogue10collective6detail29Sm90TmaWarpSpecializedAdapterINS1N_15DefaultEpilogueISJ_SL_SL_NS1M_6thread17LinearCombinationISJ_Li1EffLNS1R_9ScaleType4KindE0ELNS_15FloatRoundStyleE2ESJ_EENS1_15EpilogueDefaultEEEEEvvEEEEvNT_6ParamsE,"ax",@progbits
	.align	128
.text._ZN7cutlass13device_kernelINS_4gemm6kernel13GemmUniversalIN4cute5tupleIJiiiiEEENS1_10collective13CollectiveMmaINS1_34MainloopSm90TmaGmmaWarpSpecializedILi7ENS5_IJNS4_1CILi4EEENSA_ILi1EEESC_EEENS1_35KernelTmaWarpSpecializedCooperativeEEENS5_IJNSA_ILi128EEESG_NSA_ILi64EEEEEENS_6half_tENS5_IJSC_llEEESJ_NS5_IJlSC_lEEENS4_8TiledMMAINS4_8MMA_AtomIJNS4_4SM904GMMA26MMA_64x128x16_F32F16F16_SSILNSP_5MajorE1ELSR_0ELNSP_7ScaleInE1ELSS_1EEEEEENS4_6LayoutINS5_IJNSA_ILi2EEESC_SC_EEENS5_IJSC_NSA_ILi0EEESY_EEEEENS5_IJNS4_10UnderscoreES11_S11_EEEEENS4_13SM90_TMA_LOADENS4_14ComposedLayoutINS4_7SwizzleILi3ELi4ELi3EEENS4_18smem_ptr_flag_bitsILi16EEENSV_INS5_IJSH_NSA_ILi8EEEEEENS5_IJSC_SH_EEEEEEEvNS4_8identityENS4_23SM90_TMA_LOAD_MULTICASTENS15_IS17_S19_NSV_INS5_IJS1A_SH_EEENS5_IJSH_SC_EEEEEEEvS1F_EENS_8epilogue10collective6detail29Sm90TmaWarpSpecializedAdapterINS1N_15DefaultEpilogueISJ_SL_SL_NS1M_6thread17LinearCombinationISJ_Li1EffLNS1R_9ScaleType4KindE0ELNS_15FloatRoundStyleE2ESJ_EENS1_15EpilogueDefaultEEEEEvvEEEEvNT_6ParamsE:
        .type           _ZN7cutlass13device_kernelINS_4gemm6kernel13GemmUniversalIN4cute5tupleIJiiiiEEENS1_10collective13CollectiveMmaINS1_34MainloopSm90TmaGmmaWarpSpecializedILi7ENS5_IJNS4_1CILi4EEENSA_ILi1EEESC_EEENS1_35KernelTmaWarpSpecializedCooperativeEEENS5_IJNSA_ILi128EEESG_NSA_ILi64EEEEEENS_6half_tENS5_IJSC_llEEESJ_NS5_IJlSC_lEEENS4_8TiledMMAINS4_8MMA_AtomIJNS4_4SM904GMMA26MMA_64x128x16_F32F16F16_SSILNSP_5MajorE1ELSR_0ELNSP_7ScaleInE1ELSS_1EEEEEENS4_6LayoutINS5_IJNSA_ILi2EEESC_SC_EEENS5_IJSC_NSA_ILi0EEESY_EEEEENS5_IJNS4_10UnderscoreES11_S11_EEEEENS4_13SM90_TMA_LOADENS4_14ComposedLayoutINS4_7SwizzleILi3ELi4ELi3EEENS4_18smem_ptr_flag_bitsILi16EEENSV_INS5_IJSH_NSA_ILi8EEEEEENS5_IJSC_SH_EEEEEEEvNS4_8identityENS4_23SM90_TMA_LOAD_MULTICASTENS15_IS17_S19_NSV_INS5_IJS1A_SH_EEENS5_IJSH_SC_EEEEEEEvS1F_EENS_8epilogue10collective6detail29Sm90TmaWarpSpecializedAdapterINS1N_15DefaultEpilogueISJ_SL_SL_NS1M_6thread17LinearCombinationISJ_Li1EffLNS1R_9ScaleType4KindE0ELNS_15FloatRoundStyleE2ESJ_EENS1_15EpilogueDefaultEEEEEvvEEEEvNT_6ParamsE,@function
        .size           _ZN7cutlass13device_kernelINS_4gemm6kernel13GemmUniversalIN4cute5tupleIJiiiiEEENS1_10collective13CollectiveMmaINS1_34MainloopSm90TmaGmmaWarpSpecializedILi7ENS5_IJNS4_1CILi4EEENSA_ILi1EEESC_EEENS1_35KernelTmaWarpSpecializedCooperativeEEENS5_IJNSA_ILi128EEESG_NSA_ILi64EEEEEENS_6half_tENS5_IJSC_llEEESJ_NS5_IJlSC_lEEENS4_8TiledMMAINS4_8MMA_AtomIJNS4_4SM904GMMA26MMA_64x128x16_F32F16F16_SSILNSP_5MajorE1ELSR_0ELNSP_7ScaleInE1ELSS_1EEEEEENS4_6LayoutINS5_IJNSA_ILi2EEESC_SC_EEENS5_IJSC_NSA_ILi0EEESY_EEEEENS5_IJNS4_10UnderscoreES11_S11_EEEEENS4_13SM90_TMA_LOADENS4_14ComposedLayoutINS4_7SwizzleILi3ELi4ELi3EEENS4_18smem_ptr_flag_bitsILi16EEENSV_INS5_IJSH_NSA_ILi8EEEEEENS5_IJSC_SH_EEEEEEEvNS4_8identityENS4_23SM90_TMA_LOAD_MULTICASTENS15_IS17_S19_NSV_INS5_IJS1A_SH_EEENS5_IJSH_SC_EEEEEEEvS1F_EENS_8epilogue10collective6detail29Sm90TmaWarpSpecializedAdapterINS1N_15DefaultEpilogueISJ_SL_SL_NS1M_6thread17LinearCombinationISJ_Li1EffLNS1R_9ScaleType4KindE0ELNS_15FloatRoundStyleE2ESJ_EENS1_15EpilogueDefaultEEEEEvvEEEEvNT_6ParamsE,(.L_x_205 - _ZN7cutlass13device_kernelINS_4gemm6kernel13GemmUniversalIN4cute5tupleIJiiiiEEENS1_10collective13CollectiveMmaINS1_34MainloopSm90TmaGmmaWarpSpecializedILi7ENS5_IJNS4_1CILi4EEENSA_ILi1EEESC_EEENS1_35KernelTmaWarpSpecializedCooperativeEEENS5_IJNSA_ILi128EEESG_NSA_ILi64EEEEEENS_6half_tENS5_IJSC_llEEESJ_NS5_IJlSC_lEEENS4_8TiledMMAINS4_8MMA_AtomIJNS4_4SM904GMMA26MMA_64x128x16_F32F16F16_SSILNSP_5MajorE1ELSR_0ELNSP_7ScaleInE1ELSS_1EEEEEENS4_6LayoutINS5_IJNSA_ILi2EEESC_SC_EEENS5_IJSC_NSA_ILi0EEESY_EEEEENS5_IJNS4_10UnderscoreES11_S11_EEEEENS4_13SM90_TMA_LOADENS4_14ComposedLayoutINS4_7SwizzleILi3ELi4ELi3EEENS4_18smem_ptr_flag_bitsILi16EEENSV_INS5_IJSH_NSA_ILi8EEEEEENS5_IJSC_SH_EEEEEEEvNS4_8identityENS4_23SM90_TMA_LOAD_MULTICASTENS15_IS17_S19_NSV_INS5_IJS1A_SH_EEENS5_IJSH_SC_EEEEEEEvS1F_EENS_8epilogue10collective6detail29Sm90TmaWarpSpecializedAdapterINS1N_15DefaultEpilogueISJ_SL_SL_NS1M_6thread17LinearCombinationISJ_Li1EffLNS1R_9ScaleType4KindE0ELNS_15FloatRoundStyleE2ESJ_EENS1_15EpilogueDefaultEEEEEvvEEEEvNT_6ParamsE)
        .other          _ZN7cutlass13device_kernelINS_4gemm6kernel13GemmUniversalIN4cute5tupleIJiiiiEEENS1_10collective13CollectiveMmaINS1_34MainloopSm90TmaGmmaWarpSpecializedILi7ENS5_IJNS4_1CILi4EEENSA_ILi1EEESC_EEENS1_35KernelTmaWarpSpecializedCooperativeEEENS5_IJNSA_ILi128EEESG_NSA_ILi64EEEEEENS_6half_tENS5_IJSC_llEEESJ_NS5_IJlSC_lEEENS4_8TiledMMAINS4_8MMA_AtomIJNS4_4SM904GMMA26MMA_64x128x16_F32F16F16_SSILNSP_5MajorE1ELSR_0ELNSP_7ScaleInE1ELSS_1EEEEEENS4_6LayoutINS5_IJNSA_ILi2EEESC_SC_EEENS5_IJSC_NSA_ILi0EEESY_EEEEENS5_IJNS4_10UnderscoreES11_S11_EEEEENS4_13SM90_TMA_LOADENS4_14ComposedLayoutINS4_7SwizzleILi3ELi4ELi3EEENS4_18smem_ptr_flag_bitsILi16EEENSV_INS5_IJSH_NSA_ILi8EEEEEENS5_IJSC_SH_EEEEEEEvNS4_8identityENS4_23SM90_TMA_LOAD_MULTICASTENS15_IS17_S19_NSV_INS5_IJS1A_SH_EEENS5_IJSH_SC_EEEEEEEvS1F_EENS_8epilogue10collective6detail29Sm90TmaWarpSpecializedAdapterINS1N_15DefaultEpilogueISJ_SL_SL_NS1M_6thread17LinearCombinationISJ_Li1EffLNS1R_9ScaleType4KindE0ELNS_15FloatRoundStyleE2ESJ_EENS1_15EpilogueDefaultEEEEEvvEEEEvNT_6ParamsE,@"STO_CUDA_ENTRY STV_DEFAULT"
_ZN7cutlass13device_kernelINS_4gemm6kernel13GemmUniversalIN4cute5tupleIJiiiiEEENS1_10collective13CollectiveMmaINS1_34MainloopSm90TmaGmmaWarpSpecializedILi7ENS5_IJNS4_1CILi4EEENSA_ILi1EEESC_EEENS1_35KernelTmaWarpSpecializedCooperativeEEENS5_IJNSA_ILi128EEESG_NSA_ILi64EEEEEENS_6half_tENS5_IJSC_llEEESJ_NS5_IJlSC_lEEENS4_8TiledMMAINS4_8MMA_AtomIJNS4_4SM904GMMA26MMA_64x128x16_F32F16F16_SSILNSP_5MajorE1ELSR_0ELNSP_7ScaleInE1ELSS_1EEEEEENS4_6LayoutINS5_IJNSA_ILi2EEESC_SC_EEENS5_IJSC_NSA_ILi0EEESY_EEEEENS5_IJNS4_10UnderscoreES11_S11_EEEEENS4_13SM90_TMA_LOADENS4_14ComposedLayoutINS4_7SwizzleILi3ELi4ELi3EEENS4_18smem_ptr_flag_bitsILi16EEENSV_INS5_IJSH_NSA_ILi8EEEEEENS5_IJSC_SH_EEEEEEEvNS4_8identityENS4_23SM90_TMA_LOAD_MULTICASTENS15_IS17_S19_NSV_INS5_IJS1A_SH_EEENS5_IJSH_SC_EEEEEEEvS1F_EENS_8epilogue10collective6detail29Sm90TmaWarpSpecializedAdapterINS1N_15DefaultEpilogueISJ_SL_SL_NS1M_6thread17LinearCombinationISJ_Li1EffLNS1R_9ScaleType4KindE0ELNS_15FloatRoundStyleE2ESJ_EENS1_15EpilogueDefaultEEEEEvvEEEEvNT_6ParamsE:
[----:B------:R-:W0:Y:S01]  /*0000*/  LDC R1, c[0x0][0x28] ;  /* 0x00000a00ff017b82 */ /* 0x000e220000000800 */
[----:B------:R-:W1:Y:S01]  /*0010*/  S2R R95, SR_TID.X ;  /* 0x00000000005f7919 */ /* 0x000e620000002100 */
[----:B------:R-:W-:Y:S01]  /*0020*/  ELECT P0, URZ, PT ;  /* 0x00000000003f782f */ /* 0x000fe20003800000 */
[----:B------:R-:W-:Y:S01]  /*0030*/  BSSY B0, `(.L_x_0) ;  /* 0x000000f000007945 */ /* 0x000fe20003800000 */
[--C-:B-1----:R-:W-:Y:S02]  /*0040*/  SHF.R.U32.HI R0, RZ, 0x5, R95.reuse ;  /* 0x00000005ff007819 */ /* 0x102fe4000001165f */
[----:B------:R-:W-:-:S03]  /*0050*/  SHF.R.U32.HI R7, RZ, 0x7, R95 ;  /* 0x00000007ff077819 */ /* 0x000fc6000001165f */
[----:B------:R-:W1:Y:S04]  /*0060*/  SHFL.IDX PT, R3, R0, RZ, 0x1f ;  /* 0x00001fff00037589 */ /* 0x000e6800000e0000 */
[----:B------:R2:W3:Y:S01]  /*0070*/  SHFL.IDX PT, R2, R7, RZ, 0x1f ;  /* 0x00001fff07027589 */ /* 0x0004e200000e0000 */
[----:B-1----:R-:W-:-:S13]  /*0080*/  ISETP.NE.OR P0, PT, R3, RZ, !P0 ;  /* 0x000000ff0300720c */ /* 0x002fda0004705670 */
[----:B0-23--:R-:W-:Y:S05]  /*0090*/  @P0 BRA `(.L_x_1) ;  /* 0x0000000000200947 */ /* 0x00dfea0003800000 */
[----:B------:R-:W-:Y:S02]  /*00a0*/  ULDC.64 UR4, c[0x0][0x198] ;  /* 0x0000660000047ab9 */ /* 0x000fe40000000a00 */
[----:B------:R-:W-:Y:S02]  /*00b0*/  UIADD3 UR6, UP0, UR4, 0xf0, URZ ;  /* 0x000000f004067890 */ /* 0x000fe4000ff1e03f */
[----:B------:R-:W-:Y:S02]  /*00c0*/  UIADD3 UR4, UP1, UR4, 0x1f0, URZ ;  /* 0x000001f004047890 */ /* 0x000fe4000ff3e03f */
[----:B------:R-:W-:Y:S02]  /*00d0*/  UIADD3.X UR7, URZ, UR5, URZ, UP0, !UPT ;  /* 0x000000053f077290 */ /* 0x000fe400087fe43f */
[----:B------:R-:W-:-:S07]  /*00e0*/  UIADD3.X UR5, URZ, UR5, URZ, UP1, !UPT ;  /* 0x000000053f057290 */ /* 0x000fce0008ffe43f */
[----:B------:R0:W-:Y:S02]  /*00f0*/  UTMACCTL.PF [UR6] ;  /* 0x00000000060079b9 */ /* 0x0001e40008040000 */
[----:B------:R0:W-:Y:S02]  /*0100*/  UTMACCTL.PF [UR4] ;  /* 0x00000000040079b9 */ /* 0x0001e40008040000 */
[----:B0-----:R-:W-:Y:S01]  /*0110*/  NOP ;  /* 0x0000000000007918 */ /* 0x001fe20000000000 */
.L_x_1:
[----:B------:R-:W-:Y:S05]  /*0120*/  BSYNC B0 ;  /* 0x0000000000007941 */ /* 0x000fea0003800000 */
.L_x_0:
[----:B------:R-:W0:Y:S01]  /*0130*/  SHFL.IDX PT, R5, R0, RZ, 0x1f ;  /* 0x00001fff00057589 */ /* 0x000e2200000e0000 */
[----:B------:R-:W-:-:S04]  /*0140*/  SHF.R.S32.HI R4, RZ, 0x1f, R95 ;  /* 0x0000001fff047819 */ /* 0x000fc8000001145f */
[----:B------:R-:W-:Y:S02]  /*0150*/  LEA.HI R4, R4, R95, RZ, 0x7 ;  /* 0x0000005f04047211 */ /* 0x000fe400078f38ff */
[----:B0-----:R-:W-:-:S13]  /*0160*/  ISETP.NE.AND P0, PT, R5, RZ, PT ;  /* 0x000000ff0500720c */ /* 0x001fda0003f05270 */
[----:B------:R-:W-:Y:S05]  /*0170*/  @P0 BRA `(.L_x_2) ;  /* 0x0000000000700947 */ /* 0x000fea0003800000 */
[----:B------:R-:W0:Y:S01]  /*0180*/  S2UR UR8, SR_CgaCtaId ;  /* 0x00000000000879c3 */ /* 0x000e220000008800 */
[----:B------:R-:W-:Y:S01]  /*0190*/  UMOV UR4, 0x400 ;  /* 0x0000040000047882 */ /* 0x000fe20000000000 */
[----:B------:R-:W-:Y:S01]  /*01a0*/  UMOV UR5, 0x1 ;  /* 0x0000000100057882 */ /* 0x000fe20000000000 */
[----:B------:R-:W-:Y:S01]  /*01b0*/  UMOV UR6, 0x8 ;  /* 0x0000000800067882 */ /* 0x000fe20000000000 */
[----:B------:R-:W-:Y:S01]  /*01c0*/  ELECT P0, URZ, PT ;  /* 0x00000000003f782f */ /* 0x000fe20003800000 */
[----:B------:R-:W-:-:S04]  /*01d0*/  UIADD3 UR6, -UR6, 0x100000, URZ ;  /* 0x0010000006067890 */ /* 0x000fc8000fffe13f */
[----:B------:R-:W-:Y:S02]  /*01e0*/  USHF.L.U32 UR7, UR6, 0xb, URZ ;  /* 0x0000000b06077899 */ /* 0x000fe4000800063f */
[----:B------:R-:W-:Y:S02]  /*01f0*/  USHF.L.U32 UR6, UR6, 0x1, URZ ;  /* 0x0000000106067899 */ /* 0x000fe4000800063f */
[----:B0-----:R-:W-:Y:S02]  /*0200*/  ULEA UR8, UR8, UR4, 0x18 ;  /* 0x0000000408087291 */ /* 0x001fe4000f8ec03f */
[----:B------:R-:W-:-:S04]  /*0210*/  UIADD3 UR4, -UR5, 0x100000, URZ ;  /* 0x0010000005047890 */ /* 0x000fc8000fffe13f */
[----:B------:R-:W-:Y:S02]  /*0220*/  USHF.L.U32 UR5, UR4, 0xb, URZ ;  /* 0x0000000b04057899 */ /* 0x000fe4000800063f */
[----:B------:R-:W-:Y:S01]  /*0230*/  USHF.L.U32 UR4, UR4, 0x1, URZ ;  /* 0x0000000104047899 */ /* 0x000fe2000800063f */
[----:B------:R-:W0:Y:S11]  /*0240*/  FENCE.VIEW.ASYNC.S ;  /* 0x00000000000073c6 */ /* 0x000e360000000000 */
[----:B0-----:R0:W1:Y:S01]  /*0250*/  SYNCS.EXCH.64 URZ, [UR8], UR4 ;  /* 0x00000004083f75b2 */ /* 0x0010620008000100 */
[----:B------:R0:W2:Y:S01]  /*0260*/  SYNCS.EXCH.64 URZ, [UR8+0x38], UR6 ;  /* 0x00003806083f75b2 */ /* 0x0000a20008000100 */
[----:B------:R0:W3:Y:S01]  /*0270*/  SYNCS.EXCH.64 URZ, [UR8+0x8], UR4 ;  /* 0x00000804083f75b2 */ /* 0x0000e20008000100 */
[----:B------:R0:W4:Y:S01]  /*0280*/  SYNCS.EXCH.64 URZ, [UR8+0x40], UR6 ;  /* 0x00004006083f75b2 */ /* 0x0001220008000100 */
[----:B------:R0:W0:Y:S01]  /*0290*/  SYNCS.EXCH.64 URZ, [UR8+0x10], UR4 ;  /* 0x00001004083f75b2 */ /* 0x0000220008000100 */
        /* <DEDUP_REMOVED lines=9> */
[----:B------:R-:W-:Y:S01]  /*0330*/  NOP ;  /* 0x0000000000007918 */ /* 0x000fe20000000000 */
.L_x_2:
[----:B0-----:R-:W0:Y:S01]  /*0340*/  S2UR UR8, SR_CTAID.X ;  /* 0x00000000000879c3 */ /* 0x001e220000002500 */
[----:B------:R-:W-:Y:S01]  /*0350*/  LOP3.LUT R4, R4, 0xffffff80, RZ, 0xc0, !PT ;  /* 0xffffff8004047812 */ /* 0x000fe200078ec0ff */
[----:B------:R-:W5:Y:S01]  /*0360*/  SHFL.IDX PT, R0, R0, RZ, 0x1f ;  /* 0x00001fff00007589 */ /* 0x000f6200000e0000 */
[----:B------:R-:W-:Y:S01]  /*0370*/  SHF.R.S32.HI R10, RZ, 0x1f, R5 ;  /* 0x0000001fff0a7819 */ /* 0x000fe20000011405 */
[----:B------:R-:W-:Y:S01]  /*0380*/  ULDC UR4, c[0x0][0x150] ;  /* 0x0000540000047ab9 */ /* 0x000fe20000000800 */
[----:B------:R-:W-:Y:S01]  /*0390*/  ELECT P0, URZ, PT ;  /* 0x00000000003f782f */ /* 0x000fe20003800000 */
[----:B------:R-:W-:Y:S01]  /*03a0*/  IMAD.IADD R8, R95, 0x1, -R4 ;  /* 0x000000015f087824 */ /* 0x000fe200078e0a04 */
[----:B------:R-:W-:Y:S01]  /*03b0*/  LEA.HI R10, R10, R5, RZ, 0x2 ;  /* 0x000000050a0a7211 */ /* 0x000fe200078f10ff */
[----:B------:R-:W1:Y:S01]  /*03c0*/  S2R R4, SR_CTAID.Y ;  /* 0x0000000000047919 */ /* 0x000e620000002600 */
[----:B------:R-:W2:Y:S01]  /*03d0*/  LDC R12, c[0x0][0x144] ;  /* 0x00005100ff0c7b82 */ /* 0x000ea20000000800 */
[----:B------:R-:W-:Y:S01]  /*03e0*/  NOP ;  /* 0x0000000000007918 */ /* 0x000fe20000000000 */
[----:B------:R-:W-:Y:S01]  /*03f0*/  SHF.R.S32.HI R9, RZ, 0x1f, R8 ;  /* 0x0000001fff097819 */ /* 0x000fe20000011408 */
[----:B------:R-:W-:Y:S01]  /*0400*/  NOP ;  /* 0x0000000000007918 */ /* 0x000fe20000000000 */
[----:B------:R-:W-:Y:S01]  /*0410*/  LOP3.LUT R10, R10, 0x3ffffffc, RZ, 0xc0, !PT ;  /* 0x3ffffffc0a0a7812 */ /* 0x000fe200078ec0ff */
[----:B------:R-:W-:Y:S01]  /*0420*/  IMAD.MOV.U32 R22, RZ, RZ, 0x1 ;  /* 0x00000001ff167424 */ /* 0x000fe200078e00ff */
[----:B------:R-:W-:-:S02]  /*0430*/  LEA.HI R9, R9, R8, RZ, 0x3 ;  /* 0x0000000809097211 */ /* 0x000fc400078f18ff */
[----:B------:R-:W3:Y:S01]  /*0440*/  LDC R13, c[0x0][0x140] ;  /* 0x00005000ff0d7b82 */ /* 0x000ee20000000800 */
[----:B------:R-:W-:Y:S01]  /*0450*/  IMAD.IADD R10, R5, 0x1, -R10 ;  /* 0x00000001050a7824 */ /* 0x000fe200078e0a0a */
[--C-:B------:R-:W-:Y:S02]  /*0460*/  SHF.R.S32.HI R6, RZ, 0x3, R9.reuse ;  /* 0x00000003ff067819 */ /* 0x100fe40000011409 */
[----:B------:R-:W-:Y:S02]  /*0470*/  SHF.R.S32.HI R9, RZ, 0x1f, R9 ;  /* 0x0000001fff097819 */ /* 0x000fe40000011409 */
[----:B------:R-:W-:Y:S02]  /*0480*/  ISETP.NE.AND P3, PT, R2, RZ, PT ;  /* 0x000000ff0200720c */ /* 0x000fe40003f65270 */
[----:B0-----:R-:W-:Y:S02]  /*0490*/  I2FP.F32.U32 R11, UR8 ;  /* 0x00000008000b7c45 */ /* 0x001fe40008201000 */
[----:B------:R-:W-:-:S02]  /*04a0*/  LEA.HI R9, R9, R6, RZ, 0x2 ;  /* 0x0000000609097211 */ /* 0x000fc400078f10ff */
[----:B-----5:R-:W-:Y:S01]  /*04b0*/  ISETP.NE.OR P0, PT, R0, RZ, !P0 ;  /* 0x000000ff0000720c */ /* 0x020fe20004705670 */
[----:B------:R-:W-:Y:S01]  /*04c0*/  FMUL R11, R11, UR4 ;  /* 0x000000040b0b7c20 */ /* 0x000fe20008400000 */
[----:B------:R-:W-:Y:S01]  /*04d0*/  LOP3.LUT R9, R9, 0xfffffffc, RZ, 0xc0, !PT ;  /* 0xfffffffc09097812 */ /* 0x000fe200078ec0ff */
[----:B------:R-:W-:Y:S01]  /*04e0*/  ULDC UR4, c[0x0][0x154] ;  /* 0x0000550000047ab9 */ /* 0x000fe20000000800 */
[----:B------:R-:W-:-:S03]  /*04f0*/  SHF.R.S32.HI R0, RZ, 0x1f, R3 ;  /* 0x0000001fff007819 */ /* 0x000fc60000011403 */
[----:B------:R-:W0:Y:S01]  /*0500*/  F2I.U32.TRUNC.NTZ R11, R11 ;  /* 0x0000000b000b7305 */ /* 0x000e22000020f000 */
[----:B------:R-:W-:Y:S01]  /*0510*/  IMAD.IADD R9, R6, 0x1, -R9 ;  /* 0x0000000106097824 */ /* 0x000fe200078e0a09 */
[----:B------:R-:W-:-:S03]  /*0520*/  LEA.HI R0, R0, R3, RZ, 0x2 ;  /* 0x0000000300007211 */ /* 0x000fc600078f10ff */
[----:B------:R-:W-:Y:S01]  /*0530*/  IMAD R10, R10, 0x4, R9 ;  /* 0x000000040a0a7824 */ /* 0x000fe200078e0209 */
[----:B------:R-:W-:Y:S01]  /*0540*/  VOTEU.ALL UP0, P0 ;  /* 0x00000000003f7886 */ /* 0x000fe20000000000 */
[----:B------:R-:W-:Y:S01]  /*0550*/  LOP3.LUT R0, R0, 0xfffffffc, RZ, 0xc0, !PT ;  /* 0xfffffffc00007812 */ /* 0x000fe200078ec0ff */
[----:B------:R-:W-:Y:S01]  /*0560*/  VOTEU.ALL UP1, P0 ;  /* 0x00000000003f7886 */ /* 0x000fe20000020000 */
[C---:B------:R-:W-:Y:S01]  /*0570*/  IMAD.SHL.U32 R19, R10.reuse, 0x4, RZ ;  /* 0x000000040a137824 */ /* 0x040fe200078e00ff */
[----:B------:R-:W-:Y:S01]  /*0580*/  SHF.R.S32.HI R9, RZ, 0x1f, R10 ;  /* 0x0000001fff097819 */ /* 0x000fe2000001140a */
[----:B------:R-:W5:Y:S01]  /*0590*/  @!UP0 S2UR UR7, SR_CgaCtaId ;  /* 0x00000000000789c3 */ /* 0x000f620000008800 */
[----:B------:R-:W-:Y:S01]  /*05a0*/  IMAD.IADD R3, R3, 0x1, -R0 ;  /* 0x0000000103037824 */ /* 0x000fe200078e0a00 */
[----:B------:R-:W-:Y:S01]  /*05b0*/  @!UP0 UMOV UR6, 0x400 ;  /* 0x0000040000068882 */ /* 0x000fe20000000000 */
[----:B------:R-:W-:Y:S01]  /*05c0*/  LEA.HI R9, R9, R10, RZ, 0x2 ;  /* 0x0000000a09097211 */ /* 0x000fe200078f10ff */
[----:B0-----:R-:W-:Y:S01]  /*05d0*/  IMAD.MOV R15, RZ, RZ, -R11 ;  /* 0x000000ffff0f7224 */ /* 0x001fe200078e0a0b */
[----:B------:R-:W-:-:S02]  /*05e0*/  LOP3.LUT R19, R10, 0xc, R19, 0x78, !PT ;  /* 0x0000000c0a137812 */ /* 0x000fc400078e7813 */
[----:B------:R-:W-:Y:S01]  /*05f0*/  LOP3.LUT R11, R9, 0xfffffffc, RZ, 0xc0, !PT ;  /* 0xfffffffc090b7812 */ /* 0x000fe200078ec0ff */
[----:B--2---:R-:W-:Y:S01]  /*0600*/  IMAD R6, R12, R15, UR8 ;  /* 0x000000080c067e24 */ /* 0x004fe2000f8e020f */
[----:B-1----:R-:W-:Y:S01]  /*0610*/  I2FP.F32.U32 R12, R4 ;  /* 0x00000004000c7245 */ /* 0x002fe20000201000 */
[----:B------:R-:W0:Y:S01]  /*0620*/  LDC R9, c[0x0][0x148] ;  /* 0x00005200ff097b82 */ /* 0x000e220000000800 */
[----:B------:R-:W-:Y:S01]  /*0630*/  ISETP.NE.AND P1, PT, R3, 0x3, PT ;  /* 0x000000030300780c */ /* 0x000fe20003f25270 */
[----:B------:R-:W-:Y:S01]  /*0640*/  IMAD.IADD R11, R10, 0x1, -R11 ;  /* 0x000000010a0b7824 */ /* 0x000fe200078e0a0b */
[----:B---3--:R-:W-:Y:S01]  /*0650*/  ISETP.EQ.U32.AND P2, PT, R13, 0x1, PT ;  /* 0x000000010d00780c */ /* 0x008fe20003f42070 */
[----:B------:R-:W-:Y:S01]  /*0660*/  FMUL R12, R12, UR4 ;  /* 0x000000040c0c7c20 */ /* 0x000fe20008400000 */
[----:B------:R-:W-:Y:S01]  /*0670*/  UMOV UR4, 0x20 ;  /* 0x0000002000047882 */ /* 0x000fe20000000000 */
[----:B------:R-:W-:Y:S01]  /*0680*/  ISETP.EQ.OR P1, PT, R3, RZ, !P1 ;  /* 0x000000ff0300720c */ /* 0x000fe20004f22670 */
[----:B------:R-:W-:-:S04]  /*0690*/  @!UP0 UIADD3 UR4, -UR4, 0x100000, URZ ;  /* 0x0010000004048890 */ /* 0x000fc8000fffe13f */
[----:B------:R-:W-:Y:S02]  /*06a0*/  @!UP0 USHF.L.U32 UR5, UR4, 0xb, URZ ;  /* 0x0000000b04058899 */ /* 0x000fe4000800063f */
[----:B------:R-:W-:Y:S01]  /*06b0*/  @!UP0 USHF.L.U32 UR4, UR4, 0x1, URZ ;  /* 0x0000000104048899 */ /* 0x000fe2000800063f */
[----:B------:R-:W-:Y:S01]  /*06c0*/  ISETP.NE.AND P4, PT, R11, R6, PT ;  /* 0x000000060b00720c */ /* 0x000fe20003f85270 */
[----:B------:R-:W1:Y:S01]  /*06d0*/  F2I.U32.TRUNC.NTZ R12, R12 ;  /* 0x0000000c000c7305 */ /* 0x000e62000020f000 */
[----:B------:R-:W-:Y:S01]  /*06e0*/  ISETP.EQ.AND P1, PT, R2, RZ, P1 ;  /* 0x000000ff0200720c */ /* 0x000fe20000f22270 */
[----:B-----5:R-:W-:-:S03]  /*06f0*/  @!UP0 ULEA UR6, UR7, UR6, 0x18 ;  /* 0x0000000607068291 */ /* 0x020fc6000f8ec03f */
[----:B------:R-:W-:Y:S01]  /*0700*/  SEL R18, RZ, 0x1, !P1 ;  /* 0x00000001ff127807 */ /* 0x000fe20004800000 */
[----:B------:R-:W-:Y:S01]  /*0710*/  VOTEU.ALL UP0, P0 ;  /* 0x00000000003f7886 */ /* 0x000fe20000000000 */
[----:B------:R-:W-:Y:S01]  /*0720*/  LOP3.LUT P0, RZ, R8, 0x7, RZ, 0xc0, !PT ;  /* 0x0000000708ff7812 */ /* 0x000fe2000780c0ff */
[----:B------:R-:W-:-:S04]  /*0730*/  VIADD R8, R2, 0xffffffff ;  /* 0xffffffff02087836 */ /* 0x000fc80000000000 */
[----:B------:R-:W-:Y:S02]  /*0740*/  @P4 SHF.R.S32.HI R0, RZ, 0x1f, R19 ;  /* 0x0000001fff004819 */ /* 0x000fe40000011413 */
[----:B------:R-:W-:Y:S01]  /*0750*/  ISETP.LT.U32.AND P0, PT, R19, 0x4, !P0 ;  /* 0x000000041300780c */ /* 0x000fe20004701070 */
[----:B-1----:R-:W-:Y:S01]  /*0760*/  IMAD.MOV R23, RZ, RZ, -R12 ;  /* 0x000000ffff177224 */ /* 0x002fe200078e0a0c */
[----:B------:R-:W-:Y:S01]  /*0770*/  @P4 LEA.HI R0, R0, R19, RZ, 0x2 ;  /* 0x0000001300004211 */ /* 0x000fe200078f10ff */
[----:B------:R-:W1:Y:S02]  /*0780*/  FENCE.VIEW.ASYNC.S ;  /* 0x00000000000073c6 */ /* 0x000e640000000000 */
[----:B-1----:R1:W2:Y:S01]  /*0790*/  @!UP0 SYNCS.EXCH.64 URZ, [UR6+0x80], UR4 ;  /* 0x00008004063f85b2 */ /* 0x0022a20008000100 */
[----:B------:R-:W-:Y:S01]  /*07a0*/  ISETP.GE.U32.AND P6, PT, R8, 0x2, PT ;  /* 0x000000020800780c */ /* 0x000fe20003fc6070 */
[----:B0-----:R-:W-:Y:S01]  /*07b0*/  IMAD R11, R9, R23, R4 ;  /* 0x00000017090b7224 */ /* 0x001fe200078e0204 */
[----:B------:R-:W-:-:S02]  /*07c0*/  @P4 SHF.R.S32.HI R0, RZ, 0x2, R0 ;  /* 0x00000002ff004819 */ /* 0x000fc40000011400 */
[----:B------:R-:W-:Y:S02]  /*07d0*/  SEL R18, R18, 0x2, P6 ;  /* 0x0000000212127807 */ /* 0x000fe40003000000 */
[----:B------:R-:W-:Y:S02]  /*07e0*/  @P4 ISETP.NE.AND P5, PT, R0, R11, PT ;  /* 0x0000000b0000420c */ /* 0x000fe40003fa5270 */
[----:B------:R-:W-:Y:S02]  /*07f0*/  SEL R11, RZ, 0x1, !P0 ;  /* 0x00000001ff0b7807 */ /* 0x000fe40004000000 */
[----:B------:R-:W-:Y:S02]  /*0800*/  @P4 SEL R22, RZ, 0x1, P5 ;  /* 0x00000001ff164807 */ /* 0x000fe40002800000 */
[----:B------:R-:W-:Y:S02]  /*0810*/  LOP3.LUT R0, R95, 0x7f, RZ, 0xc0, !PT ;  /* 0x0000007f5f007812 */ /* 0x000fe400078ec0ff */
[----:B------:R-:W-:Y:S01]  /*0820*/  LOP3.LUT R22, R22, R11, RZ, 0xc0, !PT ;  /* 0x0000000b16167212 */ /* 0x000fe200078ec0ff */
[----:B------:R1:W0:Y:S01]  /*0830*/  @!UP1 SYNCS.EXCH.64 URZ, [UR6+0x88], UR4 ;  /* 0x00008804063f95b2 */ /* 0x0002220008000100 */
[----:B------:R-:W-:Y:S01]  /*0840*/  NOP ;  /* 0x0000000000007918 */ /* 0x000fe20000000000 */
[----:B-12---:R-:W-:Y:S05]  /*0850*/  @!P2 BRA `(.L_x_3) ;  /* 0x000000000008a947 */ /* 0x006fea0003800000 */
[----:B0---4-:R-:W-:Y:S01]  /*0860*/  UCGABAR_ARV ;  /* 0x00000000000079c7 */ /* 0x011fe20008000000 */
[----:B------:R-:W-:Y:S05]  /*0870*/  BRA `(.L_x_4) ;  /* 0x0000000000047947 */ /* 0x000fea0003800000 */
.L_x_3:
[----:B0---4-:R-:W-:Y:S01]  /*0880*/  NOP ;  /* 0x0000000000007918 */ /* 0x011fe20000000000 */
.L_x_4:
[----:B------:R-:W0:Y:S01]  /*0890*/  LDC R2, c[0x0][0x65c] ;  /* 0x00019700ff027b82 */ /* 0x000e220000000800 */
[----:B------:R-:W-:Y:S02]  /*08a0*/  IMAD.U32 R10, RZ, RZ, UR8 ;  /* 0x00000008ff0a7e24 */ /* 0x000fe4000f8e00ff */
[----:B------:R-:W-:Y:S01]  /*08b0*/  IMAD.MOV.U32 R11, RZ, RZ, RZ ;  /* 0x000000ffff0b7224 */ /* 0x000fe200078e00ff */
[----:B0-----:R-:W-:-:S04]  /*08c0*/  ISETP.NE.AND P1, PT, R2, 0x1, PT ;  /* 0x000000010200780c */ /* 0x001fc80003f25270 */
[----:B------:R-:W-:-:S09]  /*08d0*/  P2R R5, PR, RZ, 0x2 ;  /* 0x00000002ff057803 */ /* 0x000fd20000000000 */
[----:B------:R-:W0:Y:S01]  /*08e0*/  @P1 LDC R17, c[0x0][0x10] ;  /* 0x00000400ff111b82 */ /* 0x000e220000000800 */
[----:B------:R-:W-:Y:S02]  /*08f0*/  @P1 IMAD.MOV.U32 R5, RZ, RZ, RZ ;  /* 0x000000ffff051224 */ /* 0x000fe400078e00ff */
[----:B------:R-:W-:-:S05]  /*0900*/  @P1 IMAD.MOV.U32 R15, RZ, RZ, RZ ;  /* 0x000000ffff0f1224 */ /* 0x000fca00078e00ff */
[----:B------:R-:W1:Y:S01]  /*0910*/  @!P1 LDC R13, c[0x0][0xc] ;  /* 0x00000300ff0d9b82 */ /* 0x000e620000000800 */
[----:B------:R-:W-:Y:S01]  /*0920*/  ULDC UR4, c[0x0][0xc] ;  /* 0x0000030000047ab9 */ /* 0x000fe20000000800 */
[----:B------:R-:W-:Y:S01]  /*0930*/  ULDC UR5, c[0x0][0x10] ;  /* 0x0000040000057ab9 */ /* 0x000fe20000000800 */
[----:B------:R-:W-:Y:S01]  /*0940*/  ULDC UR6, c[0x0][0x14] ;  /* 0x0000050000067ab9 */ /* 0x000fe20000000800 */
[----:B------:R-:W-:-:S04]  /*0950*/  UIMAD.WIDE.U32 UR4, UR4, UR5, URZ ;  /* 0x00000005040472a5 */ /* 0x000fc8000f8e003f */
[----:B------:R-:W-:Y:S02]  /*0960*/  UIMAD.WIDE.U32 UR36, UR4, UR6, URZ ;  /* 0x00000006042472a5 */ /* 0x000fe4000f8e003f */
[----:B------:R-:W-:-:S04]  /*0970*/  UIMAD UR42, UR5, UR6, URZ ;  /* 0x00000006052a72a4 */ /* 0x000fc8000f8e023f */
[----:B------:R-:W-:Y:S01]  /*0980*/  UIADD3 UR42, UR37, UR42, URZ ;  /* 0x0000002a252a7290 */ /* 0x000fe2000fffe03f */
[----:B0-----:R-:W-:-:S04]  /*0990*/  @P1 IMAD.WIDE.U32 R16, R17, UR8, R4 ;  /* 0x0000000811101c25 */ /* 0x001fc8000f8e0004 */
[----:B------:R-:W-:Y:S02]  /*09a0*/  @P1 IMAD.IADD R17, R17, 0x1, R15 ;  /* 0x0000000111111824 */ /* 0x000fe400078e020f */
[----:B-1----:R-:W-:-:S04]  /*09b0*/  @!P1 IMAD.WIDE.U32 R10, R4, R13, R10 ;  /* 0x0000000d040a9225 */ /* 0x002fc800078e000a */
[----:B------:R-:W-:Y:S02]  /*09c0*/  @!P1 IMAD.MOV.U32 R16, RZ, RZ, R10 ;  /* 0x000000ffff109224 */ /* 0x000fe400078e000a */
[----:B------:R-:W-:Y:S01]  /*09d0*/  @!P1 IMAD.MOV.U32 R17, RZ, RZ, R11 ;  /* 0x000000ffff119224 */ /* 0x000fe200078e000b */
[----:B------:R-:W-:Y:S06]  /*09e0*/  @!P2 BRA `(.L_x_5) ;  /* 0x00000000000ca947 */ /* 0x000fec0003800000 */
[----:B------:R-:W-:Y:S01]  /*09f0*/  UCGABAR_WAIT ;  /* 0x0000000000007dc7 */ /* 0x000fe20008000000 */
[----:B------:R-:W-:Y:S01]  /*0a00*/  CCTL.IVALL ;  /* 0x00000000ff00798f */ /* 0x000fe20002000000 */
[----:B------:R-:W-:Y:S05]  /*0a10*/  BRA `(.L_x_6) ;  /* 0x0000000000047947 */ /* 0x000fea0003800000 */
.L_x_5:
[----:B------:R-:W-:Y:S06]  /*0a20*/  BAR.SYNC.DEFER_BLOCKING 0x0 ;  /* 0x0000000000007b1d */ /* 0x000fec0000010000 */
.L_x_6:
[----:B------:R-:W-:Y:S05]  /*0a30*/  @!P3 BRA `(.L_x_7) ;  /* 0x0000005c00c0b947 */ /* 0x000fea0003800000 */
[----:B------:R-:W-:-:S13]  /*0a40*/  ISETP.GT.U32.AND P0, PT, R8, 0x1, PT ;  /* 0x000000010800780c */ /* 0x000fda0003f04070 */
[----:B------:R-:W-:Y:S05]  /*0a50*/  @P0 EXIT ;  /* 0x000000000000094d */ /* 0x000fea0003800000 */
[----:B------:R-:W-:Y:S01]  /*0a60*/  ULDC.64 UR4, c[0x0][0x650] ;  /* 0x0001940000047ab9 */ /* 0x000fe20000000a00 */
[----:B------:R-:W-:Y:S01]  /*0a70*/  PRMT R3, RZ, 0x7610, R3 ;  /* 0x00007610ff037816 */ /* 0x000fe20000000003 */
[----:B------:R-:W-:Y:S01]  /*0a80*/  IMAD.MOV.U32 R103, RZ, RZ, -0x1 ;  /* 0xffffffffff677424 */ /* 0x000fe200078e00ff */
[----:B------:R-:W-:Y:S01]  /*0a90*/  ISETP.GE.U32.AND P0, PT, R16, UR4, PT ;  /* 0x0000000410007c0c */ /* 0x000fe2000bf06070 */
[----:B------:R-:W-:Y:S02]  /*0aa0*/  IMAD.MOV.U32 R100, RZ, RZ, -0x1 ;  /* 0xffffffffff647424 */ /* 0x000fe400078e00ff */
[----:B------:R-:W-:Y:S01]  /*0ab0*/  IMAD.MOV.U32 R101, RZ, RZ, -0x1 ;  /* 0xffffffffff657424 */ /* 0x000fe200078e00ff */
[----:B------:R-:W-:-:S13]  /*0ac0*/  ISETP.GE.U32.AND.EX P0, PT, R17, UR5, PT, P0 ;  /* 0x0000000511007c0c */ /* 0x000fda000bf06100 */
[----:B------:R-:W-:Y:S05]  /*0ad0*/  @P0 BRA `(.L_x_8) ;  /* 0x0000000400280947 */ /* 0x000fea0003800000 */
[----:B------:R-:W0:Y:S01]  /*0ae0*/  LDC.64 R24, c[0x0][0x628] ;  /* 0x00018a00ff187b82 */ /* 0x000e220000000a00 */
[----:B------:R-:W-:Y:S02]  /*0af0*/  IMAD.MOV.U32 R10, RZ, RZ, R16 ;  /* 0x000000ffff0a7224 */ /* 0x000fe400078e0010 */
[----:B------:R-:W-:-:S05]  /*0b00*/  IMAD.MOV.U32 R11, RZ, RZ, R17 ;  /* 0x000000ffff0b7224 */ /* 0x000fca00078e0011 */
[----:B------:R-:W1:Y:S08]  /*0b10*/  LDC R8, c[0x0][0x630] ;  /* 0x00018c00ff087b82 */ /* 0x000e700000000800 */
[----:B------:R-:W2:Y:S01]  /*0b20*/  LDC.64 R26, c[0x0][0x620] ;  /* 0x00018800ff1a7b82 */ /* 0x000ea20000000a00 */
[----:B0-----:R-:W-:-:S04]  /*0b30*/  ISETP.NE.U32.AND P0, PT, R24, RZ, PT ;  /* 0x000000ff1800720c */ /* 0x001fc80003f05070 */
[----:B------:R-:W-:-:S13]  /*0b40*/  ISETP.NE.AND.EX P0, PT, R25, RZ, PT, P0 ;  /* 0x000000ff1900720c */ /* 0x000fda0003f05300 */
[----:B-12---:R-:W-:Y:S05]  /*0b50*/  @!P0 BRA `(.L_x_9) ;  /* 0x0000000000288947 */ /* 0x006fea0003800000 */
[----:B------:R-:W0:Y:S02]  /*0b60*/  LDC R3, c[0x0][0x634] ;  /* 0x00018d00ff037b82 */ /* 0x000e240000000800 */
[----:B0-----:R-:W-:-:S05]  /*0b70*/  IADD3 R3, P0, R16, R3, RZ ;  /* 0x0000000310037210 */ /* 0x001fca0007f1e0ff */
[----:B------:R-:W-:-:S04]  /*0b80*/  IMAD.X R21, RZ, RZ, R17, P0 ;  /* 0x000000ffff157224 */ /* 0x000fc800000e0611 */
[----:B------:R-:W-:-:S04]  /*0b90*/  IMAD.WIDE.U32 R10, R21, R24, RZ ;  /* 0x00000018150a7225 */ /* 0x000fc800078e00ff */
[----:B------:R-:W-:-:S04]  /*0ba0*/  IMAD.WIDE.U32 R12, P0, R3, R25, R10 ;  /* 0x00000019030c7225 */ /* 0x000fc8000780000a */
[----:B------:R-:W-:-:S04]  /*0bb0*/  IMAD.WIDE.U32 R10, R3, R24, RZ ;  /* 0x00000018030a7225 */ /* 0x000fc800078e00ff */
[----:B------:R-:W-:Y:S01]  /*0bc0*/  IMAD.X R15, RZ, RZ, RZ, P0 ;  /* 0x000000ffff0f7224 */ /* 0x000fe200000e06ff */
[----:B------:R-:W-:Y:S01]  /*0bd0*/  IADD3 RZ, P0, R11, R12, RZ ;  /* 0x0000000c0bff7210 */ /* 0x000fe20007f1e0ff */
[----:B------:R-:W-:-:S04]  /*0be0*/  IMAD.MOV.U32 R14, RZ, RZ, R13 ;  /* 0x000000ffff0e7224 */ /* 0x000fc800078e000d */
[----:B------:R-:W-:-:S08]  /*0bf0*/  IMAD.WIDE.U32.X R10, R21, R25, R14, P0 ;  /* 0x00000019150a7225 */ /* 0x000fd000000e040e */
.L_x_9:
[----:B------:R-:W0:Y:S01]  /*0c00*/  LDC.64 R30, c[0x0][0x640] ;  /* 0x00019000ff1e7b82 */ /* 0x000e220000000a00 */
[-CC-:B------:R-:W-:Y:S01]  /*0c10*/  SHF.R.U64 R101, R10, R8.reuse, R11.reuse ;  /* 0x000000080a657219 */ /* 0x180fe2000000120b */
[----:B------:R-:W-:Y:S01]  /*0c20*/  IMAD R29, R9, R23, R4 ;  /* 0x00000017091d7224 */ /* 0x000fe200078e0204 */
[----:B------:R-:W-:Y:S01]  /*0c30*/  SHF.R.U32.HI R3, RZ, R8, R11 ;  /* 0x00000008ff037219 */ /* 0x000fe2000001160b */
[----:B------:R-:W-:Y:S01]  /*0c40*/  IMAD.MOV.U32 R23, RZ, RZ, 0x1 ;  /* 0x00000001ff177424 */ /* 0x000fe200078e00ff */
[----:B------:R-:W-:-:S03]  /*0c50*/  IADD3 R5, P0, RZ, -R101, RZ ;  /* 0x80000065ff057210 */ /* 0x000fc60007f1e0ff */
[----:B------:R-:W1:Y:S02]  /*0c60*/  LDC R12, c[0x0][0x618] ;  /* 0x00018600ff0c7b82 */ /* 0x000e640000000800 */
[----:B------:R-:W-:Y:S02]  /*0c70*/  IMAD.X R3, RZ, RZ, ~R3, P0 ;  /* 0x000000ffff037224 */ /* 0x000fe400000e0e03 */
[----:B------:R-:W-:-:S04]  /*0c80*/  IMAD.WIDE.U32 R10, R5, R26, R16 ;  /* 0x0000001a050a7225 */ /* 0x000fc800078e0010 */
[----:B------:R-:W2:Y:S01]  /*0c90*/  LDC R20, c[0x0][0x608] ;  /* 0x00018200ff147b82 */ /* 0x000ea20000000800 */
[----:B------:R-:W-:Y:S02]  /*0ca0*/  IMAD R8, R3, R26, RZ ;  /* 0x0000001a03087224 */ /* 0x000fe400078e02ff */
[----:B------:R-:W-:Y:S02]  /*0cb0*/  IMAD.MOV.U32 R3, RZ, RZ, -0x1 ;  /* 0xffffffffff037424 */ /* 0x000fe400078e00ff */
[----:B------:R-:W-:-:S03]  /*0cc0*/  IMAD R5, R5, R27, R8 ;  /* 0x0000001b05057224 */ /* 0x000fc600078e0208 */
[----:B------:R-:W3:Y:S01]  /*0cd0*/  LDC R28, c[0x0][0x658] ;  /* 0x00019600ff1c7b82 */ /* 0x000ee20000000800 */
[----:B------:R-:W-:Y:S01]  /*0ce0*/  IMAD.IADD R5, R11, 0x1, R5 ;  /* 0x000000010b057824 */ /* 0x000fe200078e0205 */
[----:B0-----:R-:W-:-:S04]  /*0cf0*/  ISETP.NE.U32.AND P0, PT, R30, RZ, PT ;  /* 0x000000ff1e00720c */ /* 0x001fc80003f05070 */
[----:B------:R-:W-:Y:S02]  /*0d00*/  ISETP.NE.AND.EX P0, PT, R31, RZ, PT, P0 ;  /* 0x000000ff1f00720c */ /* 0x000fe40003f05300 */
[----:B------:R-:W0:Y:S01]  /*0d10*/  LDC R24, c[0x0][0x600] ;  /* 0x00018000ff187b82 */ /* 0x000e220000000800 */
[-CC-:B-1----:R-:W-:Y:S02]  /*0d20*/  SHF.R.U64 R14, R10, R12.reuse, R5.reuse ;  /* 0x0000000c0a0e7219 */ /* 0x182fe40000001205 */
[----:B------:R-:W-:-:S05]  /*0d30*/  SHF.R.U32.HI R5, RZ, R12, R5 ;  /* 0x0000000cff057219 */ /* 0x000fca0000011605 */
[----:B------:R-:W1:Y:S01]  /*0d40*/  LDC R15, c[0x0][0x648] ;  /* 0x00019200ff0f7b82 */ /* 0x000e620000000800 */
[-CC-:B--2---:R-:W-:Y:S02]  /*0d50*/  SHF.R.U64 R27, R14, R20.reuse, R5.reuse ;  /* 0x000000140e1b7219 */ /* 0x184fe40000001205 */
[----:B------:R-:W-:-:S05]  /*0d60*/  SHF.R.U32.HI R5, RZ, R20, R5 ;  /* 0x00000014ff057219 */ /* 0x000fca0000011605 */
[----:B------:R-:W2:Y:S01]  /*0d70*/  LDC R21, c[0x0][0x638] ;  /* 0x00018e00ff157b82 */ /* 0x000ea20000000800 */
[-CC-:B---3--:R-:W-:Y:S02]  /*0d80*/  SHF.R.U64 R20, R27, R28.reuse, R5.reuse ;  /* 0x0000001c1b147219 */ /* 0x188fe40000001205 */
[-C--:B------:R-:W-:Y:S02]  /*0d90*/  SHF.L.U32 R3, R3, R28.reuse, RZ ;  /* 0x0000001c03037219 */ /* 0x080fe400000006ff */
[----:B------:R-:W-:Y:S01]  /*0da0*/  SHF.R.U32.HI R5, RZ, R28, R5 ;  /* 0x0000001cff057219 */ /* 0x000fe20000011605 */
[----:B------:R-:W-:Y:S01]  /*0db0*/  IMAD.MOV.U32 R4, RZ, RZ, R20 ;  /* 0x000000ffff047224 */ /* 0x000fe200078e0014 */
[----:B------:R-:W-:Y:S01]  /*0dc0*/  LOP3.LUT R12, RZ, R3, RZ, 0x33, !PT ;  /* 0x00000003ff0c7212 */ /* 0x000fe200078e33ff */
[----:B------:R-:W3:Y:S01]  /*0dd0*/  LDC R25, c[0x0][0x610] ;  /* 0x00018400ff197b82 */ /* 0x000ee20000000800 */
[----:B------:R-:W-:Y:S05]  /*0de0*/  @!P0 BRA `(.L_x_10) ;  /* 0x0000000000288947 */ /* 0x000fea0003800000 */
[----:B------:R-:W4:Y:S02]  /*0df0*/  LDC R3, c[0x0][0x64c] ;  /* 0x00019300ff037b82 */ /* 0x000f240000000800 */
[----:B----4-:R-:W-:-:S05]  /*0e00*/  IADD3 R3, P0, R20, R3, RZ ;  /* 0x0000000314037210 */ /* 0x010fca0007f1e0ff */
        /* <DEDUP_REMOVED lines=8> */
.L_x_10:
[----:B-1----:R-:W-:Y:S01]  /*0e90*/  SHF.R.U64 R4, R4, R15, R5 ;  /* 0x0000000f04047219 */ /* 0x002fe20000001205 */
[----:B0-----:R-:W-:Y:S01]  /*0ea0*/  VIADD R5, R24, 0xffffffff ;  /* 0xffffffff18057836 */ /* 0x001fe20000000000 */
[----:B------:R-:W-:Y:S02]  /*0eb0*/  SHF.L.U32 R3, R23, R28, RZ ;  /* 0x0000001c17037219 */ /* 0x000fe400000006ff */
[----:B------:R-:W-:Y:S01]  /*0ec0*/  LOP3.LUT R12, R27, R12, RZ, 0xc0, !PT ;  /* 0x0000000c1b0c7212 */ /* 0x000fe200078ec0ff */
[----:B------:R-:W-:Y:S01]  /*0ed0*/  IMAD.MOV R8, RZ, RZ, -R4 ;  /* 0x000000ffff087224 */ /* 0x000fe200078e0a04 */
[----:B------:R-:W-:Y:S02]  /*0ee0*/  SEL R6, R6, R29, !P1 ;  /* 0x0000001d06067207 */ /* 0x000fe40004800000 */
[----:B------:R-:W-:Y:S01]  /*0ef0*/  LOP3.LUT R5, R14, R5, RZ, 0xc0, !PT ;  /* 0x000000050e057212 */ /* 0x000fe200078ec0ff */
[----:B------:R-:W-:Y:S02]  /*0f00*/  IMAD R9, R3, R4, R12 ;  /* 0x0000000403097224 */ /* 0x000fe400078e020c */
[----:B--2---:R-:W-:-:S02]  /*0f10*/  IMAD R3, R8, R21, R20 ;  /* 0x0000001508037224 */ /* 0x004fc400078e0214 */
[----:B---3--:R-:W-:Y:S02]  /*0f20*/  IMAD R6, R9, R25, R6 ;  /* 0x0000001909067224 */ /* 0x008fe400078e0206 */
[----:B------:R-:W-:Y:S02]  /*0f30*/  IMAD R103, R3, R24, R5 ;  /* 0x0000001803677224 */ /* 0x000fe400078e0205 */
[----:B------:R-:W-:-:S03]  /*0f40*/  IMAD.MOV.U32 R4, RZ, RZ, 0x1 ;  /* 0x00000001ff047424 */ /* 0x000fc600078e00ff */
[----:B------:R-:W-:Y:S02]  /*0f50*/  SEL R100, R103, R6, !P1 ;  /* 0x0000000667647207 */ /* 0x000fe40004800000 */
[----:B------:R-:W-:Y:S02]  /*0f60*/  PRMT R3, R4, 0x7610, R3 ;  /* 0x0000761004037816 */ /* 0x000fe40000000003 */
[----:B------:R-:W-:-:S07]  /*0f70*/  SEL R103, R6, R103, !P1 ;  /* 0x0000006706677207 */ /* 0x000fce0004800000 */
.L_x_8:
[----:B------:R-:W-:-:S08]  /*0f80*/  NOP ;  /* 0x0000000000007918 */ /* 0x000fd00000000000 */
[----:B------:R-:W0:Y:S02]  /*0f90*/  USETMAXREG.TRY_ALLOC.CTAPOOL UP0, 0xe8 ;  /* 0x000000e8000079c8 */ /* 0x000e240008000600 */
[----:B0-----:R-:W-:-:S13]  /*0fa0*/  PLOP3.LUT P0, PT, PT, PT, UP0, 0x80, 0x0 ;  /* 0x000000000000781c */ /* 0x001fda0003f0f008 */
[----:B------:R-:W-:Y:S05]  /*0fb0*/  @!P0 BRA `(.L_x_8) ;  /* 0xfffffffc00f08947 */ /* 0x000fea000383ffff */
[----:B------:R-:W-:Y:S01]  /*0fc0*/  ULDC.64 UR4, c[0x0][0x598] ;  /* 0x0001660000047ab9 */ /* 0x000fe20000000a00 */
[----:B------:R-:W-:Y:S01]  /*0fd0*/  ULDC.64 UR38, c[0x0][0x208] ;  /* 0x0000820000267ab9 */ /* 0x000fe20000000a00 */
[----:B------:R-:W-:-:S04]  /*0fe0*/  ISETP.NE.U32.AND P0, PT, RZ, UR4, PT ;  /* 0x00000004ff007c0c */ /* 0x000fc8000bf05070 */
[----:B------:R-:W-:-:S13]  /*0ff0*/  ISETP.NE.AND.EX P0, PT, RZ, UR5, PT, P0 ;  /* 0x00000005ff007c0c */ /* 0x000fda000bf05300 */
[----:B------:R-:W-:Y:S05]  /*1000*/  @!P0 BRA `(.L_x_11) ;  /* 0x00000000001c8947 */ /* 0x000fea0003800000 */
[----:B------:R-:W0:Y:S02]  /*1010*/  LDC.64 R4, c[0x0][0x598] ;  /* 0x00016600ff047b82 */ /* 0x000e240000000a00 */
[----:B0-----:R-:W2:Y:S02]  /*1020*/  LDG.E.64 R4, desc[UR38][R4.64] ;  /* 0x0000002604047981 */ /* 0x001ea4000c1e1b00 */
[----:B--2---:R-:W-:-:S04]  /*1030*/  ISETP.NE.U32.AND P0, PT, R4, RZ, PT ;  /* 0x000000ff0400720c */ /* 0x004fc80003f05070 */
[----:B------:R-:W-:-:S13]  /*1040*/  ISETP.NE.AND.EX P0, PT, R5, RZ, PT, P0 ;  /* 0x000000ff0500720c */ /* 0x000fda0003f05300 */
[----:B------:R-:W-:Y:S05]  /*1050*/  @!P0 BRA `(.L_x_11) ;  /* 0x0000000000088947 */ /* 0x000fea0003800000 */
[----:B------:R0:W5:Y:S01]  /*1060*/  LD.E R23, desc[UR38][R4.64] ;  /* 0x0000002604177980 */ /* 0x000162000c101900 */
[----:B------:R-:W-:Y:S05]  /*1070*/  BRA `(.L_x_12) ;  /* 0x0000000000247947 */ /* 0x000fea0003800000 */
.L_x_11:
[----:B------:R-:W-:Y:S02]  /*1080*/  ULDC.64 UR4, c[0x0][0x588] ;  /* 0x0001620000047ab9 */ /* 0x000fe40000000a00 */
[----:B------:R-:W-:-:S04]  /*1090*/  ISETP.NE.U32.AND P0, PT, RZ, UR4, PT ;  /* 0x00000004ff007c0c */ /* 0x000fc8000bf05070 */
[----:B------:R-:W-:-:S13]  /*10a0*/  ISETP.NE.AND.EX P0, PT, RZ, UR5, PT, P0 ;  /* 0x00000005ff007c0c */ /* 0x000fda000bf05300 */
[----:B------:R-:W-:Y:S05]  /*10b0*/  @!P0 BRA `(.L_x_13) ;  /* 0x00000000000c8947 */ /* 0x000fea0003800000 */
[----:B------:R-:W0:Y:S02]  /*10c0*/  LDC.64 R4, c[0x0][0x588] ;  /* 0x00016200ff047b82 */ /* 0x000e240000000a00 */
[----:B0-----:R1:W5:Y:S01]  /*10d0*/  LDG.E R23, desc[UR38][R4.64] ;  /* 0x0000002604177981 */ /* 0x001362000c1e1900 */
[----:B------:R-:W-:Y:S05]  /*10e0*/  BRA `(.L_x_12) ;  /* 0x0000000000087947 */ /* 0x000fea0003800000 */
.L_x_13:
[----:B------:R-:W-:Y:S02]  /*10f0*/  ULDC UR4, c[0x0][0x580] ;  /* 0x0001600000047ab9 */ /* 0x000fe40000000800 */
[----:B------:R-:W-:-:S07]  /*1100*/  IMAD.U32 R23, RZ, RZ, UR4 ;  /* 0x00000004ff177e24 */ /* 0x000fce000f8e00ff */
.L_x_12:
[----:B------:R-:W-:Y:S02]  /*1110*/  ULDC.64 UR4, c[0x0][0x5a0] ;  /* 0x0001680000047ab9 */ /* 0x000fe40000000a00 */
[----:B------:R-:W-:-:S04]  /*1120*/  ISETP.NE.U32.AND P0, PT, RZ, UR4, PT ;  /* 0x00000004ff007c0c */ /* 0x000fc8000bf05070 */
[----:B------:R-:W-:-:S13]  /*1130*/  ISETP.NE.AND.EX P0, PT, RZ, UR5, PT, P0 ;  /* 0x00000005ff007c0c */ /* 0x000fda000bf05300 */
[----:B------:R-:W-:Y:S05]  /*1140*/  @!P0 BRA `(.L_x_14) ;  /* 0x00000000001c8947 */ /* 0x000fea0003800000 */
[----:B01----:R-:W0:Y:S02]  /*1150*/  LDC.64 R4, c[0x0][0x5a0] ;  /* 0x00016800ff047b82 */ /* 0x003e240000000a00 */
[----:B0-----:R-:W2:Y:S02]  /*1160*/  LDG.E.64 R4, desc[UR38][R4.64] ;  /* 0x0000002604047981 */ /* 0x001ea4000c1e1b00 */
[----:B--2---:R-:W-:-:S04]  /*1170*/  ISETP.NE.U32.AND P0, PT, R4, RZ, PT ;  /* 0x000000ff0400720c */ /* 0x004fc80003f05070 */
[----:B------:R-:W-:-:S13]  /*1180*/  ISETP.NE.AND.EX P0, PT, R5, RZ, PT, P0 ;  /* 0x000000ff0500720c */ /* 0x000fda0003f05300 */
[----:B------:R-:W-:Y:S05]  /*1190*/  @!P0 BRA `(.L_x_14) ;  /* 0x0000000000088947 */ /* 0x000fea0003800000 */
[----:B------:R0:W5:Y:S01]  /*11a0*/  LD.E R90, desc[UR38][R4.64] ;  /* 0x00000026045a7980 */ /* 0x000162000c101900 */
[----:B------:R-:W-:Y:S05]  /*11b0*/  BRA `(.L_x_15) ;  /* 0x0000000000247947 */ /* 0x000fea0003800000 */
.L_x_14:
[----:B------:R-:W-:Y:S02]  /*11c0*/  ULDC.64 UR4, c[0x0][0x590] ;  /* 0x0001640000047ab9 */ /* 0x000fe40000000a00 */
[----:B------:R-:W-:-:S04]  /*11d0*/  ISETP.NE.U32.AND P0, PT, RZ, UR4, PT ;  /* 0x00000004ff007c0c */ /* 0x000fc8000bf05070 */
[----:B------:R-:W-:-:S13]  /*11e0*/  ISETP.NE.AND.EX P0, PT, RZ, UR5, PT, P0 ;  /* 0x00000005ff007c0c */ /* 0x000fda000bf05300 */
[----:B------:R-:W-:Y:S05]  /*11f0*/  @!P0 BRA `(.L_x_16) ;  /* 0x00000000000c8947 */ /* 0x000fea0003800000 */
[----:B------:R-:W2:Y:S02]  /*1200*/  LDC.64 R90, c[0x0][0x590] ;  /* 0x00016400ff5a7b82 */ /* 0x000ea40000000a00 */
[----:B--2---:R2:W5:Y:S01]  /*1210*/  LDG.E R90, desc[UR38][R90.64] ;  /* 0x000000265a5a7981 */ /* 0x004562000c1e1900 */
[----:B------:R-:W-:Y:S05]  /*1220*/  BRA `(.L_x_15) ;  /* 0x0000000000087947 */ /* 0x000fea0003800000 */
.L_x_16:
[----:B------:R-:W-:Y:S02]  /*1230*/  ULDC UR4, c[0x0][0x584] ;  /* 0x0001610000047ab9 */ /* 0x000fe40000000800 */
[----:B------:R-:W-:-:S07]  /*1240*/  IMAD.U32 R90, RZ, RZ, UR4 ;  /* 0x00000004ff5a7e24 */ /* 0x000fce000f8e00ff */
.L_x_15:
[----:B------:R-:W-:-:S13]  /*1250*/  LOP3.LUT P0, RZ, R3, 0xff, RZ, 0xc0, !PT ;  /* 0x000000ff03ff7812 */ /* 0x000fda000780c0ff */
[----:B------:R-:W-:Y:S05]  /*1260*/  @!P0 EXIT ;  /* 0x000000000000894d */ /* 0x000fea0003800000 */
[----:B------:R-:W3:Y:S01]  /*1270*/  LDC R93, c[0x0][0x658] ;  /* 0x00019600ff5d7b82 */ /* 0x000ee20000000800 */
[----:B------:R-:W-:Y:S01]  /*1280*/  LOP3.LUT R7, R7, 0x1, RZ, 0xc0, !PT ;  /* 0x0000000107077812 */ /* 0x000fe200078ec0ff */
[----:B------:R-:W-:Y:S01]  /*1290*/  ULDC.64 UR6, c[0x0][0x288] ;  /* 0x0000a20000067ab9 */ /* 0x000fe20000000a00 */
[----:B------:R-:W-:Y:S01]  /*12a0*/  SHF.R.U32.HI R3, RZ, 0x2, R95 ;  /* 0x00000002ff037819 */ /* 0x000fe2000001165f */
[----:B------:R-:W-:Y:S01]  /*12b0*/  UIADD3 UR4, UR7, 0x3f, URZ ;  /* 0x0000003f07047890 */ /* 0x000fe2000fffe03f */
[----:B------:R-:W-:Y:S01]  /*12c0*/  SHF.R.U32.HI R0, RZ, 0x1, R0 ;  /* 0x00000001ff007819 */ /* 0x000fe20000011600 */
[----:B------:R-:W-:Y:S01]  /*12d0*/  IMAD.SHL.U32 R88, R7, 0x40, RZ ;  /* 0x0000004007587824 */ /* 0x000fe200078e00ff */
[----:B------:R-:W-:Y:S01]  /*12e0*/  LOP3.LUT R3, R3, 0x7, RZ, 0xc0, !PT ;  /* 0x0000000703037812 */ /* 0x000fe200078ec0ff */
[----:B------:R-:W4:Y:S01]  /*12f0*/  LDC.64 R8, c[0x0][0x5c8] ;  /* 0x00017200ff087b82 */ /* 0x000f220000000a00 */
[----:B------:R-:W-:Y:S01]  /*1300*/  USHF.R.S32.HI UR5, URZ, 0x1f, UR4 ;  /* 0x0000001f3f057899 */ /* 0x000fe20008011404 */
[----:B------:R-:W-:Y:S01]  /*1310*/  LOP3.LUT R0, R0, 0x30, RZ, 0xc0, !PT ;  /* 0x0000003000007812 */ /* 0x000fe200078ec0ff */
[----:B------:R-:W-:Y:S01]  /*1320*/  IMAD.MOV.U32 R6, RZ, RZ, 0x1 ;  /* 0x00000001ff067424 */ /* 0x000fe200078e00ff */
[--C-:B------:R-:W-:Y:S01]  /*1330*/  LOP3.LUT R88, R88, 0x40, R3.reuse, 0xe2, !PT ;  /* 0x0000004058587812 */ /* 0x100fe200078ee203 */
[----:B------:R-:W-:Y:S01]  /*1340*/  ULEA.HI UR5, UR5, UR4, URZ, 0x6 ;  /* 0x0000000405057291 */ /* 0x000fe2000f8f303f */
[-C--:B01----:R-:W-:Y:S01]  /*1350*/  IADD3 R4, RZ, -R0.reuse, -R3 ;  /* 0x80000000ff047210 */ /* 0x083fe20007ffe803 */
[----:B------:R-:W-:Y:S01]  /*1360*/  IMAD.U32 R5, RZ, RZ, UR6 ;  /* 0x00000006ff057e24 */ /* 0x000fe2000f8e00ff */
[----:B------:R-:W0:Y:S01]  /*1370*/  LDC R97, c[0x0][0x600] ;  /* 0x00018000ff617b82 */ /* 0x000e220000000800 */
[----:B------:R-:W-:Y:S01]  /*1380*/  LOP3.LUT R88, R88, R0, RZ, 0xfc, !PT ;  /* 0x0000000058587212 */ /* 0x000fe200078efcff */
[----:B------:R-:W-:Y:S01]  /*1390*/  IMAD.MOV.U32 R0, RZ, RZ, -0x1 ;  /* 0xffffffffff007424 */ /* 0x000fe200078e00ff */
[----:B------:R-:W-:Y:S01]  /*13a0*/  USHF.R.S32.HI UR43, URZ, 0x6, UR5 ;  /* 0x000000063f2b7899 */ /* 0x000fe20008011405 */
[----:B------:R-:W-:Y:S01]  /*13b0*/  LOP3.LUT R94, R95, 0x3, RZ, 0xc0, !PT ;  /* 0x000000035f5e7812 */ /* 0x000fe200078ec0ff */
[----:B------:R-:W-:Y:S01]  /*13c0*/  IMAD R4, R7, -0x40, R4 ;  /* 0xffffffc007047824 */ /* 0x000fe200078e0204 */
[C---:B------:R-:W-:Y:S01]  /*13d0*/  LOP3.LUT R96, R95.reuse, 0x80, RZ, 0xc0, !PT ;  /* 0x000000805f607812 */ /* 0x040fe200078ec0ff */
[----:B------:R-:W-:Y:S01]  /*13e0*/  UISETP.LT.AND UP0, UPT, UR43, 0x1, UPT ;  /* 0x000000012b00788c */ /* 0x000fe2000bf01270 */
[-C--:B---3--:R-:W-:Y:S01]  /*13f0*/  SHF.L.U32 R0, R0, R93.reuse, RZ ;  /* 0x0000005d00007219 */ /* 0x088fe200000006ff */
[----:B------:R-:W-:Y:S01]  /*1400*/  ULDC UR4, c[0x0][0x284] ;  /* 0x0000a10000047ab9 */ /* 0x000fe20000000800 */
[----:B------:R-:W-:Y:S01]  /*1410*/  IMAD R94, R94, -0x2, R5 ;  /* 0xfffffffe5e5e7824 */ /* 0x000fe200078e0205 */
[----:B------:R-:W-:Y:S01]  /*1420*/  USEL UR44, UR43, 0x1, UP0 ;  /* 0x000000012b2c7887 */ /* 0x000fe20008000000 */
[----:B------:R-:W-:Y:S01]  /*1430*/  SHF.L.U32 R93, R6, R93, RZ ;  /* 0x0000005d065d7219 */ /* 0x000fe200000006ff */
[----:B------:R-:W-:Y:S01]  /*1440*/  IMAD.SHL.U32 R95, R95, 0x2, RZ ;  /* 0x000000025f5f7824 */ /* 0x000fe200078e00ff */
[----:B------:R-:W-:Y:S01]  /*1450*/  LOP3.LUT R102, R18, 0x1, RZ, 0xfc, !PT ;  /* 0x0000000112667812 */ /* 0x000fe200078efcff */
[----:B------:R-:W-:Y:S01]  /*1460*/  VIADD R99, R4, UR4 ;  /* 0x0000000404637c36 */ /* 0x000fe20008000000 */
[C---:B----4-:R-:W-:Y:S01]  /*1470*/  SHF.L.U64.HI R92, R8.reuse, 0x3, R9 ;  /* 0x00000003085c7819 */ /* 0x050fe20000010209 */
[----:B--2---:R-:W-:Y:S01]  /*1480*/  IMAD.SHL.U32 R91, R8, 0x8, RZ ;  /* 0x00000008085b7824 */ /* 0x004fe200078e00ff */
[----:B------:R-:W-:Y:S01]  /*1490*/  SHF.R.U32.HI R96, RZ, 0x7, R96 ;  /* 0x00000007ff607819 */ /* 0x000fe20000011660 */
[----:B------:R-:W-:Y:S01]  /*14a0*/  IMAD.MOV.U32 R89, RZ, RZ, RZ ;  /* 0x000000ffff597224 */ /* 0x000fe200078e00ff */
[----:B------:R-:W-:Y:S01]  /*14b0*/  LOP3.LUT R98, RZ, R0, RZ, 0x33, !PT ;  /* 0x00000000ff627212 */ /* 0x000fe200078e33ff */
[----:B------:R-:W-:Y:S01]  /*14c0*/  UIADD3 UR44, UR43, -UR44, URZ ;  /* 0x8000002c2b2c7290 */ /* 0x000fe2000fffe03f */
[----:B------:R-:W-:Y:S01]  /*14d0*/  UMOV UR40, URZ ;  /* 0x0000003f00287c82 */ /* 0x000fe20008000000 */
[----:B0-----:R-:W-:Y:S01]  /*14e0*/  VIADD R97, R97, 0xffffffff ;  /* 0xffffffff61617836 */ /* 0x001fe20000000000 */
[----:B------:R-:W-:-:S09]  /*14f0*/  UMOV UR41, URZ ;  /* 0x0000003f00297c82 */ /* 0x000fd20008000000 */
.L_x_164:
[----:B0-----:R-:W0:Y:S01]  /*1500*/  SHFL.IDX PT, R0, R96, RZ, 0x1f ;  /* 0x00001fff60007589 */ /* 0x001e2200000e0000 */
[----:B-1----:R-:W1:Y:S01]  /*1510*/  S2UR UR7, SR_CgaCtaId ;  /* 0x00000000000779c3 */ /* 0x002e620000008800 */
[----:B------:R-:W-:Y:S01]  /*1520*/  UMOV UR6, 0x400 ;  /* 0x0000040000067882 */ /* 0x000fe20000000000 */
[----:B0-----:R-:W-:Y:S01]  /*1530*/  R2UR UR4, R0 ;  /* 0x00000000000472ca */ /* 0x001fe200000e0000 */
[----:B-1----:R-:W-:-:S12]  /*1540*/  ULEA UR6, UR7, UR6, 0x18 ;  /* 0x0000000607067291 */ /* 0x002fd8000f8ec03f */
[----:B------:R-:W-:-:S04]  /*1550*/  ULEA.HI UR5, UR4, UR4, URZ, 0x1 ;  /* 0x0000000404057291 */ /* 0x000fc8000f8f083f */
[----:B------:R-:W-:-:S04]  /*1560*/  ULOP3.LUT UR5, UR5, 0x7fffe, URZ, 0xc0, !UPT ;  /* 0x0007fffe05057892 */ /* 0x000fc8000f8ec03f */
[----:B------:R-:W-:-:S03]  /*1570*/  UIADD3 UR5, UR4, -UR5, URZ ;  /* 0x8000000504057290 */ /* 0x000fc6000fffe03f */
[----:B------:R-:W-:Y:S01]  /*1580*/  ULDC UR4, c[0x0][0x28c] ;  /* 0x0000a30000047ab9 */ /* 0x000fe20000000800 */
[----:B------:R-:W-:Y:S01]  /*1590*/  ULEA UR5, UR5, UR6, 0xd ;  /* 0x0000000605057291 */ /* 0x000fe2000f8e683f */
[----:B------:R-:W-:-:S03]  /*15a0*/  ISETP.LT.AND P0, PT, RZ, UR4, PT ;  /* 0x00000004ff007c0c */ /* 0x000fc6000bf01270 */
[----:B------:R-:W-:-:S04]  /*15b0*/  UIADD3 UR5, UR5, 0x180, URZ ;  /* 0x0000018005057890 */ /* 0x000fc8000fffe03f */
[----:B------:R-:W-:-:S04]  /*15c0*/  USHF.R.U32.HI UR5, URZ, 0x4, UR5 ;  /* 0x000000043f057899 */ /* 0x000fc80008011605 */
[----:B------:R-:W-:Y:S02]  /*15d0*/  ULOP3.LUT UR45, UR5, 0x3fff, URZ, 0xc0, !UPT ;  /* 0x00003fff052d7892 */ /* 0x000fe4000f8ec03f */
[----:B--2345:R-:W-:Y:S10]  /*15e0*/  @P0 BRA `(.L_x_17) ;  /* 0x0000000000400947 */ /* 0x03cff40003800000 */
[----:B------:R-:W-:Y:S01]  /*15f0*/  MOV R0, 0x0 ;  /* 0x0000000000007802 */ /* 0x000fe20000000f00 */
[----:B------:R-:W-:Y:S01]  /*1600*/  ULDC.64 UR4, c[0x4][0x68] ;  /* 0x01001a0000047ab9 */ /* 0x000fe20000000a00 */
[----:B------:R-:W-:Y:S01]  /*1610*/  ULDC.64 UR6, c[0x4][0x8] ;  /* 0x0100020000067ab9 */ /* 0x000fe20000000a00 */
[----:B------:R-:W-:Y:S01]  /*1620*/  IMAD.U32 R4, RZ, RZ, UR4 ;  /* 0x00000004ff047e24 */ /* 0x000fe2000f8e00ff */
[----:B------:R0:W1:Y:S01]  /*1630*/  LDC.64 R14, c[0x4][R0] ;  /* 0x01000000000e7b82 */ /* 0x0000620000000a00 */
[----:B------:R-:W-:Y:S01]  /*1640*/  IMAD.U32 R5, RZ, RZ, UR5 ;  /* 0x00000005ff057e24 */ /* 0x000fe2000f8e00ff */
[----:B------:R-:W-:Y:S01]  /*1650*/  ULDC.64 UR4, c[0x4][0x70] ;  /* 0x01001c0000047ab9 */ /* 0x000fe20000000a00 */
[----:B------:R-:W-:Y:S02]  /*1660*/  IMAD.U32 R10, RZ, RZ, UR6 ;  /* 0x00000006ff0a7e24 */ /* 0x000fe4000f8e00ff */
[----:B------:R-:W-:Y:S02]  /*1670*/  IMAD.U32 R6, RZ, RZ, UR4 ;  /* 0x00000004ff067e24 */ /* 0x000fe4000f8e00ff */
[----:B------:R-:W-:-:S02]  /*1680*/  IMAD.U32 R7, RZ, RZ, UR5 ;  /* 0x00000005ff077e24 */ /* 0x000fc4000f8e00ff */
[----:B------:R-:W-:Y:S02]  /*1690*/  IMAD.U32 R11, RZ, RZ, UR7 ;  /* 0x00000007ff0b7e24 */ /* 0x000fe4000f8e00ff */
[----:B------:R-:W-:Y:S02]  /*16a0*/  IMAD.MOV.U32 R8, RZ, RZ, 0x1e1 ;  /* 0x000001e1ff087424 */ /* 0x000fe400078e00ff */
[----:B------:R-:W-:Y:S02]  /*16b0*/  IMAD.MOV.U32 R12, RZ, RZ, 0x1 ;  /* 0x00000001ff0c7424 */ /* 0x000fe400078e00ff */
[----:B0-----:R-:W-:-:S07]  /*16c0*/  IMAD.MOV.U32 R13, RZ, RZ, RZ ;  /* 0x000000ffff0d7224 */ /* 0x001fce00078e00ff */
[----:B------:R-:W-:-:S07]  /*16d0*/  LEPC R20, `(.L_x_17) ;  /* 0x000000001014794e */ /* 0x000fce0000000000 */
[----:B-1---5:R-:W-:Y:S05]  /*16e0*/  CALL.ABS.NOINC R14 ;  /* 0x000000000e007343 */ /* 0x022fea0003c00000 */
.L_x_17:
[----:B------:R-:W-:-:S13]  /*16f0*/  ISETP.NE.AND P0, PT, R102, 0x3, PT ;  /* 0x000000036600780c */ /* 0x000fda0003f05270 */
[----:B------:R-:W-:Y:S05]  /*1700*/  @!P0 BRA `(.L_x_18) ;  /* 0x0000000000048947 */ /* 0x000fea0003800000 */
[----:B------:R-:W-:Y:S01]  /*1710*/  BPT.TRAP 0x1 ;  /* 0x000000040000795c */ /* 0x000fe20000300000 */
.L_x_18:
[----:B------:R-:W0:Y:S01]  /*1720*/  S2UR UR5, SR_CgaCtaId ;  /* 0x00000000000579c3 */ /* 0x000e220000008800 */
[----:B------:R-:W-:Y:S01]  /*1730*/  UMOV UR4, 0x400 ;  /* 0x0000040000047882 */ /* 0x000fe20000000000 */
[----:B------:R-:W-:Y:S02]  /*1740*/  IMAD.U32 R0, RZ, RZ, UR40 ;  /* 0x00000028ff007e24 */ /* 0x000fe4000f8e00ff */
[----:B------:R-:W-:-:S03]  /*1750*/  IMAD.U32 R3, RZ, RZ, UR41 ;  /* 0x00000029ff037e24 */ /* 0x000fc6000f8e00ff */
[----:B------:R-:W-:Y:S01]  /*1760*/  SHF.L.U32 R0, R0, 0x1f, RZ ;  /* 0x0000001f00007819 */ /* 0x000fe200000006ff */
[----:B0-----:R-:W-:-:S06]  /*1770*/  ULEA UR4, UR5, UR4, 0x18 ;  /* 0x0000000405047291 */ /* 0x001fcc000f8ec03f */
[----:B------:R-:W-:-:S04]  /*1780*/  IMAD.U32 R6, RZ, RZ, UR4 ;  /* 0x00000004ff067e24 */ /* 0x000fc8000f8e00ff */
[----:B------:R-:W-:-:S04]  /*1790*/  IMAD R3, R3, 0x8, R6 ;  /* 0x0000000803037824 */ /* 0x000fc800078e0206 */
[----:B------:R0:W1:Y:S01]  /*17a0*/  SYNCS.PHASECHK.TRANS64.TRYWAIT P1, [R3+URZ], R0 ;  /* 0x00000000030075a7 */ /* 0x000062000802017f */
[----:B------:R-:W-:Y:S05]  /*17b0*/  @!P0 BRA `(.L_x_19) ;  /* 0x0000000000048947 */ /* 0x000fea0003800000 */
[----:B------:R-:W-:Y:S01]  /*17c0*/  BPT.TRAP 0x1 ;  /* 0x000000040000795c */ /* 0x000fe20000300000 */
.L_x_19:
[----:B------:R-:W-:-:S05]  /*17d0*/  IMAD.U32 R4, RZ, RZ, UR44 ;  /* 0x0000002cff047e24 */ /* 0x000fca000f8e00ff */
[----:B------:R-:W-:Y:S01]  /*17e0*/  ISETP.GE.AND P2, PT, R4, 0x1, PT ;  /* 0x000000010400780c */ /* 0x000fe20003f46270 */
[----:B-1----:R-:W-:-:S12]  /*17f0*/  @P1 BRA `(.L_x_20) ;  /* 0x0000000000081947 */ /* 0x002fd80003800000 */
[----:B------:R-:W1:Y:S02]  /*1800*/  SYNCS.PHASECHK.TRANS64.TRYWAIT P1, [R3+URZ], R0 ;  /* 0x00000000030075a7 */ /* 0x000e64000802017f */
[----:B-1----:R-:W-:Y:S05]  /*1810*/  @!P1 BRA `(.L_x_21) ;  /* 0x00000068002c9947 */ /* 0x002fea0003800000 */
.L_x_20:
[----:B------:R-:W-:Y:S05]  /*1820*/  WARPSYNC.ALL ;  /* 0x0000000000007948 */ /* 0x000fea0003800000 */
[----:B------:R-:W-:Y:S01]  /*1830*/  R2UR UR4, R6 ;  /* 0x00000000060472ca */ /* 0x000fe200000e0000 */
[----:B------:R-:W-:Y:S01]  /*1840*/  ULEA UR5, UR41, UR45, 0xa ;  /* 0x0000002d29057291 */ /* 0x000fe2000f8e503f */
[----:B------:R-:W-:Y:S01]  /*1850*/  WARPGROUP.ARRIVE ;  /* 0x00000000000079c5 */ /* 0x000fe20000000000 */
[----:B------:R-:W-:Y:S01]  /*1860*/  UMOV UR9, 0x40000040 ;  /* 0x4000004000097882 */ /* 0x000fe20000000000 */
[----:B------:R-:W-:-:S04]  /*1870*/  UMOV UR11, 0x40000040 ;  /* 0x40000040000b7882 */ /* 0x000fc80000000000 */
[----:B------:R-:W-:-:S05]  /*1880*/  UMOV UR8, UR5 ;  /* 0x0000000500087c82 */ /* 0x000fca0008000000 */
[----:B------:R-:W-:-:S04]  /*1890*/  UIADD3 UR4, UR4, 0x1c180, URZ ;  /* 0x0001c18004047890 */ /* 0x000fc8000fffe03f */
[----:B------:R-:W-:-:S04]  /*18a0*/  USHF.R.U32.HI UR4, URZ, 0x4, UR4 ;  /* 0x000000043f047899 */ /* 0x000fc80008011604 */
[----:B------:R-:W-:-:S04]  /*18b0*/  ULOP3.LUT UR4, UR4, 0x3fff, URZ, 0xc0, !UPT ;  /* 0x00003fff04047892 */ /* 0x000fc8000f8ec03f */
[----:B------:R-:W-:-:S04]  /*18c0*/  ULOP3.LUT UR4, UR4, 0x10000, URZ, 0xfc, !UPT ;  /* 0x0001000004047892 */ /* 0x000fc8000f8efc3f */
[----:B------:R-:W-:-:S07]  /*18d0*/  ULEA UR6, UR41, UR4, 0xa ;  /* 0x0000000429067291 */ /* 0x000fce000f8e503f */
[----:B------:R-:W-:Y:S02]  /*18e0*/  UMOV UR10, UR6 ;  /* 0x00000006000a7c82 */ /* 0x000fe40008000000 */
[----:B------:R-:W-:Y:S01]  /*18f0*/  HGMMA.64x128x16.F32 R24, gdesc[UR8].tnspA, RZ, !UPT, gsb0 ;  /* 0x21e00000081879f0 */ /* 0x000fe2000c0008ff */
[----:B------:R-:W-:Y:S02]  /*1900*/  UIADD3 UR8, UR5, 0x80, URZ ;  /* 0x0000008005087890 */ /* 0x000fe4000fffe03f */
[----:B------:R-:W-:Y:S01]  /*1910*/  UIADD3 UR10, UR6, 0x2, URZ ;  /* 0x00000002060a7890 */ /* 0x000fe2000fffe03f */
[----:B------:R-:W-:Y:S01]  /*1920*/  UMOV UR9, 0x40000040 ;  /* 0x4000004000097882 */ /* 0x000fe20000000000 */
[----:B------:R-:W-:Y:S01]  /*1930*/  UMOV UR11, 0x40000040 ;  /* 0x40000040000b7882 */ /* 0x000fe20000000000 */
[----:B------:R-:W-:Y:S02]  /*1940*/  WARPGROUP.DEPBAR.LE gsb0, 0x0 ;  /* 0x00008000000079c5 */ /* 0x000fe40000010000 */
[----:B------:R-:W-:-:S06]  /*1950*/  WARPGROUP.ARRIVE ;  /* 0x00000000000079c5 */ /* 0x000fcc0000000000 */
[----:B------:R-:W-:Y:S01]  /*1960*/  HGMMA.64x128x16.F32 R24, gdesc[UR8].tnspA, R24, gsb0 ;  /* 0x21e00000081879f0 */ /* 0x000fe20008000818 */
        /* <DEDUP_REMOVED lines=13> */
[----:B------:R-:W-:Y:S03]  /*1a40*/  HGMMA.64x128x16.F32 R24, gdesc[UR8].tnspA, R24, gsb0 ;  /* 0x21e00000081879f0 */ /* 0x000fe60008000818 */
[----:B------:R-:W-:Y:S02]  /*1a50*/  WARPGROUP.DEPBAR.LE gsb0, 0x0 ;  /* 0x00008000000079c5 */ /* 0x000fe40000010000 */
[----:B------:R-:W-:Y:S05]  /*1a60*/  @!P2 BRA `(.L_x_22) ;  /* 0x000000040028a947 */ /* 0x000fea0003800000 */
[----:B------:R-:W-:Y:S01]  /*1a70*/  UIADD3 UR5, UR41, 0x1, URZ ;  /* 0x0000000129057890 */ /* 0x000fe2000fffe03f */
[----:B01----:R-:W-:Y:S02]  /*1a80*/  IMAD.U32 R0, RZ, RZ, UR44 ;  /* 0x0000002cff007e24 */ /* 0x003fe4000f8e00ff */
[----:B------:R-:W-:Y:S01]  /*1a90*/  IMAD.U32 R3, RZ, RZ, UR41 ;  /* 0x00000029ff037e24 */ /* 0x000fe2000f8e00ff */
[----:B------:R-:W-:-:S04]  /*1aa0*/  UISETP.NE.AND UP0, UPT, UR5, 0x7, UPT ;  /* 0x000000070500788c */ /* 0x000fc8000bf05270 */
[----:B------:R-:W-:Y:S02]  /*1ab0*/  USEL UR6, URZ, 0x1, UP0 ;  /* 0x000000013f067887 */ /* 0x000fe40008000000 */
[----:B------:R-:W-:Y:S02]  /*1ac0*/  USEL UR5, UR5, URZ, UP0 ;  /* 0x0000003f05057287 */ /* 0x000fe40008000000 */
[----:B------:R-:W-:-:S06]  /*1ad0*/  ULOP3.LUT UR6, UR40, UR6, URZ, 0x3c, !UPT ;  /* 0x0000000628067292 */ /* 0x000fcc000f8e3c3f */
[----:B------:R-:W-:-:S07]  /*1ae0*/  IMAD.U32 R7, RZ, RZ, UR6 ;  /* 0x00000006ff077e24 */ /* 0x000fce000f8e00ff */
.L_x_29:
[----:B------:R-:W-:Y:S05]  /*1af0*/  @!P0 BRA `(.L_x_23) ;  /* 0x0000000000048947 */ /* 0x000fea0003800000 */
[----:B------:R-:W-:Y:S01]  /*1b00*/  BPT.TRAP 0x1 ;  /* 0x000000040000795c */ /* 0x000fe20000300000 */
.L_x_23:
[----:B------:R-:W0:Y:S01]  /*1b10*/  S2UR UR7, SR_CgaCtaId ;  /* 0x00000000000779c3 */ /* 0x000e220000008800 */
[----:B------:R-:W-:Y:S01]  /*1b20*/  UMOV UR6, 0x400 ;  /* 0x0000040000067882 */ /* 0x000fe20000000000 */
[----:B------:R-:W-:Y:S01]  /*1b30*/  IMAD.U32 R5, RZ, RZ, UR5 ;  /* 0x00000005ff057e24 */ /* 0x000fe2000f8e00ff */
[----:B------:R-:W-:Y:S01]  /*1b40*/  SHF.L.U32 R4, R7, 0x1f, RZ ;  /* 0x0000001f07047819 */ /* 0x000fe200000006ff */
[----:B0-----:R-:W-:-:S06]  /*1b50*/  ULEA UR6, UR7, UR6, 0x18 ;  /* 0x0000000607067291 */ /* 0x001fcc000f8ec03f */
[----:B------:R-:W-:-:S04]  /*1b60*/  IMAD.U32 R6, RZ, RZ, UR6 ;  /* 0x00000006ff067e24 */ /* 0x000fc8000f8e00ff */
[----:B------:R-:W-:-:S04]  /*1b70*/  IMAD R5, R5, 0x8, R6 ;  /* 0x0000000805057824 */ /* 0x000fc800078e0206 */
[----:B------:R0:W1:Y:S01]  /*1b80*/  SYNCS.PHASECHK.TRANS64.TRYWAIT P1, [R5+URZ], R4 ;  /* 0x00000004050075a7 */ /* 0x000062000802017f */
[----:B------:R-:W-:Y:S05]  /*1b90*/  @!P0 BRA `(.L_x_24) ;  /* 0x0000000000048947 */ /* 0x000fea0003800000 */
[----:B------:R-:W-:Y:S01]  /*1ba0*/  BPT.TRAP 0x1 ;  /* 0x000000040000795c */ /* 0x000fe20000300000 */
.L_x_24:
[----:B-1----:R-:W-:Y:S05]  /*1bb0*/  @P1 BRA `(.L_x_25) ;  /* 0x0000000000081947 */ /* 0x002fea0003800000 */
[----:B------:R-:W1:Y:S02]  /*1bc0*/  SYNCS.PHASECHK.TRANS64.TRYWAIT P1, [R5+URZ], R4 ;  /* 0x00000004050075a7 */ /* 0x000e64000802017f */
[----:B-1----:R-:W-:Y:S05]  /*1bd0*/  @!P1 BRA `(.L_x_26) ;  /* 0x0000006400509947 */ /* 0x002fea0003800000 */
.L_x_25:
[----:B------:R-:W-:Y:S01]  /*1be0*/  ULEA UR6, UR5, UR45, 0xa ;  /* 0x0000002d05067291 */ /* 0x000fe2000f8e503f */
[----:B------:R-:W-:Y:S01]  /*1bf0*/  WARPGROUP.ARRIVE ;  /* 0x00000000000079c5 */ /* 0x000fe20000000000 */
[----:B------:R-:W-:Y:S01]  /*1c00*/  ULEA UR7, UR5, UR4, 0xa ;  /* 0x0000000405077291 */ /* 0x000fe2000f8e503f */
[----:B------:R-:W-:Y:S01]  /*1c10*/  UMOV UR9, 0x40000040 ;  /* 0x4000004000097882 */ /* 0x000fe20000000000 */
[----:B------:R-:W-:-:S03]  /*1c20*/  UMOV UR11, 0x40000040 ;  /* 0x40000040000b7882 */ /* 0x000fc60000000000 */
[----:B------:R-:W-:Y:S02]  /*1c30*/  UMOV UR8, UR6 ;  /* 0x0000000600087c82 */ /* 0x000fe40008000000 */
[----:B------:R-:W-:Y:S02]  /*1c40*/  UMOV UR10, UR7 ;  /* 0x00000007000a7c82 */ /* 0x000fe40008000000 */
[----:B------:R-:W-:Y:S01]  /*1c50*/  HGMMA.64x128x16.F32 R24, gdesc[UR8].tnspA, R24, gsb0 ;  /* 0x21e00000081879f0 */ /* 0x000fe20008000818 */
[----:B------:R-:W-:Y:S02]  /*1c60*/  UIADD3 UR8, UR6, 0x80, URZ ;  /* 0x0000008006087890 */ /* 0x000fe4000fffe03f */
[----:B------:R-:W-:Y:S01]  /*1c70*/  UIADD3 UR10, UR7, 0x2, URZ ;  /* 0x00000002070a7890 */ /* 0x000fe2000fffe03f */
[----:B------:R-:W-:Y:S01]  /*1c80*/  UMOV UR9, 0x40000040 ;  /* 0x4000004000097882 */ /* 0x000fe20000000000 */
[----:B------:R-:W-:Y:S01]  /*1c90*/  UMOV UR11, 0x40000040 ;  /* 0x40000040000b7882 */ /* 0x000fe20000000000 */
[----:B------:R-:W-:-:S02]  /*1ca0*/  WARPGROUP.DEPBAR.LE gsb0, 0x0 ;  /* 0x00008000000079c5 */ /* 0x000fc40000010000 */
        /* <DEDUP_REMOVED lines=18> */
[----:B------:R-:W-:Y:S01]  /*1dd0*/  BPT.TRAP 0x1 ;  /* 0x000000040000795c */ /* 0x000fe20000300000 */
.L_x_27:
[----:B------:R-:W-:-:S13]  /*1de0*/  ISETP.NE.AND P1, PT, R22, RZ, PT ;  /* 0x000000ff1600720c */ /* 0x000fda0003f25270 */
[----:B01----:R-:W-:-:S04]  /*1df0*/  @P1 IMAD R4, R3, 0x8, R6 ;  /* 0x0000000803041824 */ /* 0x003fc800078e0206 */
[----:B------:R-:W-:-:S05]  /*1e00*/  @P1 VIADD R4, R4, 0x38 ;  /* 0x0000003804041836 */ /* 0x000fca0000000000 */
[----:B------:R-:W-:-:S04]  /*1e10*/  @P1 PRMT R4, R19, 0x654, R4 ;  /* 0x0000065413041816 */ /* 0x000fc80000000004 */
[----:B------:R0:W-:Y:S01]  /*1e20*/  @P1 SYNCS.ARRIVE.TRANS64.RED.A1T0 RZ, [R4+URZ], RZ ;  /* 0x000000ff04ff19a7 */ /* 0x0001e2000810043f */
[----:B------:R-:W-:-:S13]  /*1e30*/  ISETP.GT.U32.AND P1, PT, R18, 0x1, PT ;  /* 0x000000011200780c */ /* 0x000fda0003f24070 */
[----:B0-----:R-:W-:Y:S05]  /*1e40*/  @P1 BRA `(.L_x_28) ;  /* 0x0000000000041947 */ /* 0x001fea0003800000 */
[----:B------:R-:W-:Y:S01]  /*1e50*/  BPT.TRAP 0x1 ;  /* 0x000000040000795c */ /* 0x000fe20000300000 */
.L_x_28:
[----:B------:R-:W-:Y:S01]  /*1e60*/  UIADD3 UR5, UR5, 0x1, URZ ;  /* 0x0000000105057890 */ /* 0x000fe2000fffe03f */
[C---:B------:R-:W-:Y:S01]  /*1e70*/  ISETP.GT.AND P2, PT, R0.reuse, 0x1, PT ;  /* 0x000000010000780c */ /* 0x040fe20003f44270 */
[----:B------:R-:W-:Y:S02]  /*1e80*/  VIADD R3, R3, 0x1 ;  /* 0x0000000103037836 */ /* 0x000fe40000000000 */
[----:B------:R-:W-:Y:S01]  /*1e90*/  UISETP.NE.AND UP0, UPT, UR5, 0x7, UPT ;  /* 0x000000070500788c */ /* 0x000fe2000bf05270 */
[----:B------:R-:W-:Y:S02]  /*1ea0*/  VIADD R0, R0, 0xffffffff ;  /* 0xffffffff00007836 */ /* 0x000fe40000000000 */
[C---:B------:R-:W-:Y:S01]  /*1eb0*/  ISETP.NE.AND P1, PT, R3.reuse, 0x7, PT ;  /* 0x000000070300780c */ /* 0x040fe20003f25270 */
[----:B------:R-:W-:Y:S02]  /*1ec0*/  USEL UR6, URZ, 0x1, UP0 ;  /* 0x000000013f067887 */ /* 0x000fe40008000000 */
[----:B------:R-:W-:Y:S01]  /*1ed0*/  USEL UR5, UR5, URZ, UP0 ;  /* 0x0000003f05057287 */ /* 0x000fe20008000000 */
[----:B------:R-:W-:-:S03]  /*1ee0*/  SEL R3, R3, RZ, P1 ;  /* 0x000000ff03037207 */ /* 0x000fc60000800000 */
[----:B------:R-:W-:Y:S01]  /*1ef0*/  LOP3.LUT R7, R7, UR6, RZ, 0x3c, !PT ;  /* 0x0000000607077c12 */ /* 0x000fe2000f8e3cff */
[----:B------:R-:W-:Y:S07]  /*1f00*/  @P2 BRA `(.L_x_29) ;  /* 0xfffffff800f82947 */ /* 0x000fee000383ffff */
.L_x_22:
[----:B01----:R-:W0:Y:S02]  /*1f10*/  LDC R0, c[0x0][0x28c] ;  /* 0x0000a300ff007b82 */ /* 0x003e240000000800 */
[----:B0-----:R-:W-:-:S13]  /*1f20*/  ISETP.GE.AND P1, PT, R0, 0x1, PT ;  /* 0x000000010000780c */ /* 0x001fda0003f26270 */
[----:B------:R-:W-:Y:S05]  /*1f30*/  @!P1 BRA `(.L_x_30) ;  /* 0x0000000000509947 */ /* 0x000fea0003800000 */
[----:B------:R-:W-:Y:S05]  /*1f40*/  @!P0 BRA `(.L_x_31) ;  /* 0x0000000000048947 */ /* 0x000fea0003800000 */
[----:B------:R-:W-:Y:S01]  /*1f50*/  BPT.TRAP 0x1 ;  /* 0x000000040000795c */ /* 0x000fe20000300000 */
.L_x_31:
[----:B------:R-:W-:Y:S01]  /*1f60*/  ISETP.NE.AND P0, PT, R22, RZ, PT ;  /* 0x000000ff1600720c */ /* 0x000fe20003f05270 */
[----:B------:R-:W-:Y:S01]  /*1f70*/  BSSY B0, `(.L_x_32) ;  /* 0x000000e000007945 */ /* 0x000fe20003800000 */
[----:B------:R-:W-:-:S11]  /*1f80*/  ISETP.GT.U32.AND P1, PT, R18, 0x1, PT ;  /* 0x000000011200780c */ /* 0x000fd60003f24070 */
[----:B------:R-:W-:Y:S05]  /*1f90*/  @!P0 BRA `(.L_x_33) ;  /* 0x00000000002c8947 */ /* 0x000fea0003800000 */
[----:B------:R-:W-:-:S04]  /*1fa0*/  UIADD3 UR6, UR44, UR41, URZ ;  /* 0x000000292c067290 */ /* 0x000fc8000fffe03f */
[----:B------:R-:W-:-:S04]  /*1fb0*/  UIMAD.WIDE.U32 UR4, UR6, 0x24924925, URZ ;  /* 0x24924925060478a5 */ /* 0x000fc8000f8e003f */
[----:B------:R-:W-:-:S04]  /*1fc0*/  UIADD3 UR4, UR6, -UR5, URZ ;  /* 0x8000000506047290 */ /* 0x000fc8000fffe03f */
[----:B------:R-:W-:-:S04]  /*1fd0*/  ULEA.HI UR4, UR4, UR5, URZ, 0x1f ;  /* 0x0000000504047291 */ /* 0x000fc8000f8ff83f */
[----:B------:R-:W-:-:S04]  /*1fe0*/  USHF.R.U32.HI UR4, URZ, 0x2, UR4 ;  /* 0x000000023f047899 */ /* 0x000fc80008011604 */
[----:B------:R-:W-:-:S06]  /*1ff0*/  UIMAD UR4, UR4, -0x7, UR6 ;  /* 0xfffffff9040478a4 */ /* 0x000fcc000f8e0206 */
[----:B------:R-:W-:-:S04]  /*2000*/  IMAD.U32 R3, RZ, RZ, UR4 ;  /* 0x00000004ff037e24 */ /* 0x000fc8000f8e00ff */
[----:B------:R-:W-:-:S04]  /*2010*/  IMAD R0, R3, 0x8, R6 ;  /* 0x0000000803007824 */ /* 0x000fc800078e0206 */
[----:B------:R-:W-:-:S05]  /*2020*/  VIADD R0, R0, 0x38 ;  /* 0x0000003800007836 */ /* 0x000fca0000000000 */
[----:B------:R-:W-:-:S04]  /*2030*/  PRMT R0, R19, 0x654, R0 ;  /* 0x0000065413007816 */ /* 0x000fc80000000000 */
[----:B------:R0:W-:Y:S03]  /*2040*/  SYNCS.ARRIVE.TRANS64.RED.A1T0 RZ, [R0+URZ], RZ ;  /* 0x000000ff00ff79a7 */ /* 0x0001e6000810043f */
.L_x_33:
[----:B------:R-:W-:Y:S05]  /*2050*/  BSYNC B0 ;  /* 0x0000000000007941 */ /* 0x000fea0003800000 */
.L_x_32:
[----:B------:R-:W-:Y:S05]  /*2060*/  @P1 BRA `(.L_x_30) ;  /* 0x0000000000041947 */ /* 0x000fea0003800000 */
[----:B------:R-:W-:Y:S01]  /*2070*/  BPT.TRAP 0x1 ;  /* 0x000000040000795c */ /* 0x000fe20000300000 */
.L_x_30:
[----:B------:R-:W-:Y:S01]  /*2080*/  UISETP.GE.U32.AND UP1, UPT, UR43, 0x7, UPT ;  /* 0x000000072b00788c */ /* 0x000fe2000bf26070 */
[----:B------:R-:W-:Y:S01]  /*2090*/  IMAD.SHL.U32 R100, R100, 0x80, RZ ;  /* 0x0000008064647824 */ /* 0x000fe200078e00ff */
[----:B------:R-:W-:Y:S01]  /*20a0*/  UIADD3 UR41, UR43, UR41, URZ ;  /* 0x000000292b297290 */ /* 0x000fe2000fffe03f */
[----:B------:R-:W-:Y:S01]  /*20b0*/  SHF.R.S32.HI R11, RZ, 0x1f, R101 ;  /* 0x0000001fff0b7819 */ /* 0x000fe20000011465 */
[----:B------:R-:W-:Y:S01]  /*20c0*/  ULDC UR10, c[0x0][0x288] ;  /* 0x0000a200000a7ab9 */ /* 0x000fe20000000800 */
[----:B------:R-:W-:Y:S01]  /*20d0*/  IMAD.SHL.U32 R6, R103, 0x80, RZ ;  /* 0x0000008067067824 */ /* 0x000fe200078e00ff */
[C---:B------:R-:W-:Y:S01]  /*20e0*/  LOP3.LUT R8, R100.reuse, 0x6, R95, 0xf8, !PT ;  /* 0x0000000664087812 */ /* 0x040fe200078ef85f */
[----:B------:R-:W-:Y:S01]  /*20f0*/  UISETP.GT.U32.AND UP0, UPT, UR41, 0x6, UPT ;  /* 0x000000062900788c */ /* 0x000fe2000bf04070 */
[----:B------:R-:W-:Y:S01]  /*2100*/  ISETP.GE.AND P0, PT, R100, UR10, PT ;  /* 0x0000000a64007c0c */ /* 0x000fe2000bf06270 */
[----:B------:R-:W-:Y:S01]  /*2110*/  ULDC.64 UR6, c[0x0][0x5d0] ;  /* 0x0001740000067ab9 */ /* 0x000fe20000000a00 */
[----:B------:R-:W-:Y:S01]  /*2120*/  ULDC UR11, c[0x0][0x284] ;  /* 0x0000a100000b7ab9 */ /* 0x000fe20000000800 */
[----:B------:R-:W-:Y:S01]  /*2130*/  @UP1 UIMAD.WIDE.U32 UR4, UR41, 0x24924925, URZ ;  /* 0x24924925290418a5 */ /* 0x000fe2000f8e003f */
[----:B------:R-:W-:Y:S01]  /*2140*/  SHF.R.S32.HI R9, RZ, 0x1f, R8 ;  /* 0x0000001fff097819 */ /* 0x000fe20000011408 */
[----:B0-----:R-:W-:Y:S01]  /*2150*/  IMAD R0, R11, UR6, RZ ;  /* 0x000000060b007c24 */ /* 0x001fe2000f8e02ff */
[----:B------:R-:W-:Y:S01]  /*2160*/  UISETP.LT.U32.AND UP0, UPT, UR43, 0x7, UP0 ;  /* 0x000000072b00788c */ /* 0x000fe20008701070 */
[----:B------:R-:W-:Y:S01]  /*2170*/  ISETP.GE.OR P0, PT, R6, UR11, P0 ;  /* 0x0000000b06007c0c */ /* 0x000fe20008706670 */
[----:B------:R-:W-:Y:S01]  /*2180*/  @UP1 UIADD3 UR4, UR41, -UR5, URZ ;  /* 0x8000000529041290 */ /* 0x000fe2000fffe03f */
[C---:B------:R-:W-:Y:S01]  /*2190*/  IMAD R3, R101.reuse, UR7, R0 ;  /* 0x0000000765037c24 */ /* 0x040fe2000f8e0200 */
[----:B------:R-:W-:Y:S01]  /*21a0*/  ULDC.64 UR8, c[0x0][0x5c8] ;  /* 0x0001720000087ab9 */ /* 0x000fe20000000a00 */
[----:B------:R-:W-:Y:S01]  /*21b0*/  IMAD.WIDE.U32 R4, R101, UR6, R8 ;  /* 0x0000000665047c25 */ /* 0x000fe2000f8e0008 */
[----:B------:R-:W-:-:S02]  /*21c0*/  USEL UR6, URZ, 0x1, !UP0 ;  /* 0x000000013f067887 */ /* 0x000fc4000c000000 */
[----:B------:R-:W-:Y:S01]  /*21d0*/  @UP1 ULEA.HI UR4, UR4, UR5, URZ, 0x1f ;  /* 0x0000000504041291 */ /* 0x000fe2000f8ff83f */
[----:B------:R-:W-:Y:S01]  /*21e0*/  IMAD.WIDE R104, R103, 0x80, R88 ;  /* 0x0000008067687825 */ /* 0x000fe200078e0258 */
[----:B------:R-:W-:Y:S02]  /*21f0*/  ULOP3.LUT UR40, UR40, UR6, URZ, 0x3c, !UPT ;  /* 0x0000000628287292 */ /* 0x000fe4000f8e3c3f */
[----:B------:R-:W-:Y:S01]  /*2200*/  @UP1 USHF.R.U32.HI UR4, URZ, 0x2, UR4 ;  /* 0x000000023f041899 */ /* 0x000fe20008011604 */
[----:B------:R-:W-:Y:S02]  /*2210*/  IMAD.IADD R5, R5, 0x1, R3 ;  /* 0x0000000105057824 */ /* 0x000fe400078e0203 */
[----:B------:R-:W-:Y:S01]  /*2220*/  IMAD R3, R105, UR8, RZ ;  /* 0x0000000869037c24 */ /* 0x000fe2000f8e02ff */
[----:B------:R-:W-:Y:S01]  /*2230*/  @UP1 ULOP3.LUT UR40, UR40, 0x1, UR4, 0x78, !UPT ;  /* 0x0000000128281892 */ /* 0x000fe2000f8e7804 */
[----:B------:R-:W-:-:S04]  /*2240*/  IMAD.WIDE.U32 R106, R104, UR8, R4 ;  /* 0x00000008686a7c25 */ /* 0x000fc8000f8e0004 */
[----:B------:R-:W-:Y:S02]  /*2250*/  IMAD R7, R104, UR9, R3 ;  /* 0x0000000968077c24 */ /* 0x000fe4000f8e0203 */
[----:B------:R-:W-:Y:S01]  /*2260*/  IMAD.MOV.U32 R0, RZ, RZ, -0x1 ;  /* 0xffffffffff007424 */ /* 0x000fe200078e00ff */
[----:B------:R-:W-:Y:S06]  /*2270*/  @P0 BRA `(.L_x_34) ;  /* 0x00000040001c0947 */ /* 0x000fec0003800000 */
[----:B-----5:R-:W-:Y:S01]  /*2280*/  FSETP.NEU.AND P0, PT, R90, RZ, PT ;  /* 0x000000ff5a00720b */ /* 0x020fe20003f0d000 */
[----:B------:R-:W-:Y:S01]  /*2290*/  IMAD.IADD R4, R94, 0x1, -R100 ;  /* 0x000000015e047824 */ /* 0x000fe200078e0a64 */
[----:B------:R-:W-:Y:S01]  /*22a0*/  BSSY B0, `(.L_x_34) ;  /* 0x0000404000007945 */ /* 0x000fe20003800000 */
[----:B------:R-:W-:Y:S02]  /*22b0*/  IMAD.IADD R3, R99, 0x1, -R6 ;  /* 0x0000000163037824 */ /* 0x000fe400078e0a06 */
[----:B------:R-:W-:Y:S01]  /*22c0*/  IMAD.IADD R103, R107, 0x1, R7 ;  /* 0x000000016b677824 */ /* 0x000fe200078e0207 */
[----:B------:R-:W-:-:S04]  /*22d0*/  ISETP.GT.AND P2, PT, R4, RZ, PT ;  /* 0x000000ff0400720c */ /* 0x000fc80003f44270 */
[----:B------:R-:W-:-:S03]  /*22e0*/  ISETP.GT.AND P1, PT, R3, RZ, P2 ;  /* 0x000000ff0300720c */ /* 0x000fc60001724270 */
[----:B------:R-:W-:Y:S10]  /*22f0*/  @!P0 BRA `(.L_x_35) ;  /* 0x0000002c00288947 */ /* 0x000ff40003800000 */
[----:B------:R-:W0:Y:S01]  /*2300*/  LDC.64 R110, c[0x0][0x5b8] ;  /* 0x00016e00ff6e7b82 */ /* 0x000e220000000a00 */
[----:B------:R-:W-:-:S07]  /*2310*/  ULDC.64 UR4, c[0x0][0x5c0] ;  /* 0x0001700000047ab9 */ /* 0x000fce0000000a00 */
[----:B------:R-:W1:Y:S08]  /*2320*/  LDC.64 R112, c[0x0][0x5b0] ;  /* 0x00016c00ff707b82 */ /* 0x000e700000000a00 */
[----:B------:R-:W2:Y:S01]  /*2330*/  LDC.64 R114, c[0x0][0x5a8] ;  /* 0x00016a00ff727b82 */ /* 0x000ea20000000a00 */
[-C--:B0-----:R-:W-:Y:S02]  /*2340*/  IMAD R6, R11, R110.reuse, RZ ;  /* 0x0000006e0b067224 */ /* 0x081fe400078e02ff */
[----:B------:R-:W-:-:S04]  /*2350*/  IMAD.WIDE.U32 R108, R101, R110, R8 ;  /* 0x0000006e656c7225 */ /* 0x000fc800078e0008 */
[----:B------:R-:W-:Y:S02]  /*2360*/  IMAD R107, R101, R111, R6 ;  /* 0x0000006f656b7224 */ /* 0x000fe400078e0206 */
[-C--:B-1----:R-:W-:Y:S02]  /*2370*/  IMAD R5, R105, R112.reuse, RZ ;  /* 0x0000007069057224 */ /* 0x082fe400078e02ff */
[----:B------:R-:W-:Y:S02]  /*2380*/  IMAD.IADD R13, R109, 0x1, R107 ;  /* 0x000000016d0d7824 */ /* 0x000fe400078e026b */
[----:B------:R-:W-:Y:S02]  /*2390*/  IMAD.MOV.U32 R12, RZ, RZ, R108 ;  /* 0x000000ffff0c7224 */ /* 0x000fe400078e006c */
[C---:B------:R-:W-:Y:S02]  /*23a0*/  IMAD R111, R104.reuse, R113, R5 ;  /* 0x00000071686f7224 */ /* 0x040fe400078e0205 */
[----:B------:R-:W-:-:S04]  /*23b0*/  IMAD.WIDE.U32 R6, R104, R112, R12 ;  /* 0x0000007068067225 */ /* 0x000fc800078e000c */
[----:B------:R-:W-:Y:S01]  /*23c0*/  IMAD.IADD R5, R7, 0x1, R111 ;  /* 0x0000000107057824 */ /* 0x000fe200078e026f */
[----:B--2---:R-:W-:-:S04]  /*23d0*/  LEA R14, P0, R6, R114, 0x1 ;  /* 0x00000072060e7211 */ /* 0x004fc800078008ff */
[----:B------:R-:W-:-:S05]  /*23e0*/  LEA.HI.X R15, R6, R115, R5, 0x1, P0 ;  /* 0x00000073060f7211 */ /* 0x000fca00000f0c05 */
[----:B------:R0:W2:Y:S01]  /*23f0*/  @P1 LDG.E.LTC128B.U16 R5, desc[UR38][R14.64] ;  /* 0x000000260e051981 */ /* 0x0000a2000c1e1520 */
[----:B------:R-:W-:Y:S01]  /*2400*/  LEA R10, P0, R106, UR4, 0x1 ;  /* 0x000000046a0a7c11 */ /* 0x000fe2000f8008ff */
[----:B------:R-:W-:Y:S01]  /*2410*/  IMAD.WIDE.U32 R6, R104, R112, R8 ;  /* 0x0000007068067225 */ /* 0x000fe200078e0008 */
[----:B------:R-:W-:Y:S03]  /*2420*/  BSSY B1, `(.L_x_36) ;  /* 0x0000012000017945 */ /* 0x000fe60003800000 */
[----:B------:R-:W-:Y:S02]  /*2430*/  IMAD.IADD R7, R111, 0x1, R7 ;  /* 0x000000016f077824 */ /* 0x000fe400078e0207 */
[----:B------:R-:W-:Y:S01]  /*2440*/  IMAD.WIDE.U32 R20, R101, R110, R6 ;  /* 0x0000006e65147225 */ /* 0x000fe200078e0006 */
[----:B0-----:R-:W-:-:S03]  /*2450*/  SHF.L.U64.HI R15, R112, 0x3, R113 ;  /* 0x00000003700f7819 */ /* 0x001fc60000010271 */
[----:B------:R-:W-:Y:S01]  /*2460*/  IMAD.IADD R7, R107, 0x1, R21 ;  /* 0x000000016b077824 */ /* 0x000fe200078e0215 */
[----:B------:R-:W-:Y:S01]  /*2470*/  LEA R6, P4, R20, R114, 0x1 ;  /* 0x0000007214067211 */ /* 0x000fe200078808ff */
[----:B------:R-:W-:-:S03]  /*2480*/  IMAD.SHL.U32 R14, R112, 0x8, RZ ;  /* 0x00000008700e7824 */ /* 0x000fc600078e00ff */
[----:B------:R-:W-:Y:S01]  /*2490*/  LEA.HI.X R7, R20, R115, R7, 0x1, P4 ;  /* 0x0000007314077211 */ /* 0x000fe200020f0c07 */
[----:B--2---:R-:W-:-:S05]  /*24a0*/  HADD2.F32 R11, -RZ, R5.H0_H0 ;  /* 0x20000005ff0b7230 */ /* 0x004fca0000004100 */
[----:B------:R-:W-:-:S04]  /*24b0*/  FMUL R11, R11, R90 ;  /* 0x0000005a0b0b7220 */ /* 0x000fc80000400000 */
[----:B------:R-:W-:Y:S01]  /*24c0*/  FFMA R24, R24, R23, R11 ;  /* 0x0000001718187223 */ /* 0x000fe2000000000b */
[----:B------:R-:W-:Y:S02]  /*24d0*/  LEA.HI.X R11, R106, UR5, R103, 0x1, P0 ;  /* 0x000000056a0b7c11 */ /* 0x000fe400080f0c67 */
[----:B------:R-:W-:Y:S02]  /*24e0*/  ISETP.GT.AND P0, PT, R4, 0x1, PT ;  /* 0x000000010400780c */ /* 0x000fe40003f04270 */
[----:B------:R-:W-:Y:S02]  /*24f0*/  F2FP.F16.F32.PACK_AB R24, RZ, R24 ;  /* 0x00000018ff18723e */ /* 0x000fe400000000ff */
[----:B------:R-:W-:-:S03]  /*2500*/  ISETP.GT.AND P3, PT, R3, RZ, P0 ;  /* 0x000000ff0300720c */ /* 0x000fc60000764270 */
[----:B------:R0:W-:Y:S10]  /*2510*/  @P1 STG.E.U16 desc[UR38][R10.64], R24 ;  /* 0x000000180a001986 */ /* 0x0001f4000c101526 */
[----:B------:R-:W-:Y:S05]  /*2520*/  @!P3 BRA `(.L_x_37) ;  /* 0x000000000004b947 */ /* 0x000fea0003800000 */
[----:B------:R1:W5:Y:S02]  /*2530*/  LDG.E.LTC128B.U16 R5, desc[UR38][R6.64+0x2] ;  /* 0x0000022606057981 */ /* 0x000364000c1e1520 */
.L_x_37:
[----:B------:R-:W-:Y:S05]  /*2540*/  BSYNC B1 ;  /* 0x0000000000017941 */ /* 0x000fea0003800000 */
.L_x_36:
[----:B-----5:R-:W-:Y:S01]  /*2550*/  HADD2.F32 R103, -RZ, R5.H0_H0 ;  /* 0x20000005ff677230 */ /* 0x020fe20000004100 */
[----:B------:R-:W-:Y:S01]  /*2560*/  ISETP.GT.AND P2, PT, R3, 0x8, P2 ;  /* 0x000000080300780c */ /* 0x000fe20001744270 */
[----:B------:R-:W-:Y:S01]  /*2570*/  IMAD.WIDE.U32 R20, R104, R112, R14 ;  /* 0x0000007068147225 */ /* 0x000fe200078e000e */
[----:B0-----:R-:W-:-:S03]  /*2580*/  PRMT R24, R5, 0x7610, R24 ;  /* 0x0000761005187816 */ /* 0x001fc60000000018 */
[----:B------:R-:W-:Y:S01]  /*2590*/  FMUL R12, R103, R90 ;  /* 0x0000005a670c7220 */ /* 0x000fe20000400000 */
[----:B------:R-:W-:Y:S01]  /*25a0*/  IMAD.IADD R111, R111, 0x1, R21 ;  /* 0x000000016f6f7824 */ /* 0x000fe200078e0215 */
[----:B------:R-:W-:Y:S02]  /*25b0*/  IADD3 R108, P1, R108, R20, RZ ;  /* 0x000000146c6c7210 */ /* 0x000fe40007f3e0ff */
[----:B------:R-:W-:-:S03]  /*25c0*/  FFMA R12, R25, R23, R12 ;  /* 0x00000017190c7223 */ /* 0x000fc6000000000c */
[----:B------:R-:W-:Y:S01]  /*25d0*/  IMAD.X R13, R111, 0x1, R13, P1 ;  /* 0x000000016f0d7824 */ /* 0x000fe200008e060d */
[C---:B------:R-:W-:Y:S02]  /*25e0*/  LEA R14, P1, R108.reuse, R114, 0x1 ;  /* 0x000000726c0e7211 */ /* 0x040fe400078208ff */
[----:B------:R-:W-:Y:S02]  /*25f0*/  F2FP.F16.F32.PACK_AB R12, RZ, R12 ;  /* 0x0000000cff0c723e */ /* 0x000fe400000000ff */
[----:B------:R-:W-:Y:S02]  /*2600*/  LEA.HI.X R15, R108, R115, R13, 0x1, P1 ;  /* 0x000000736c0f7211 */ /* 0x000fe400008f0c0d */
[----:B------:R-:W-:-:S05]  /*2610*/  PRMT R21, R12, 0x7610, R21 ;  /* 0x000076100c157816 */ /* 0x000fca0000000015 */
[----:B------:R0:W-:Y:S04]  /*2620*/  @P3 STG.E.U16 desc[UR38][R10.64+0x2], R21 ;  /* 0x000002150a003986 */ /* 0x0001e8000c101526 */
[----:B------:R-:W2:Y:S01]  /*2630*/  @P2 LDG.E.LTC128B.U16 R24, desc[UR38][R14.64] ;  /* 0x000000260e182981 */ /* 0x000ea2000c1e1520 */
[----:B------:R-:W-:Y:S01]  /*2640*/  IADD3 R20, P1, R8, R20, RZ ;  /* 0x0000001408147210 */ /* 0x000fe20007f3e0ff */
[----:B------:R-:W-:Y:S01]  /*2650*/  BSSY B1, `(.L_x_38) ;  /* 0x0000011000017945 */ /* 0x000fe20003800000 */
[----:B------:R-:W-:Y:S02]  /*2660*/  SHF.L.U64.HI R13, R91, 0x1, R92 ;  /* 0x000000015b0d7819 */ /* 0x000fe4000001025c */
[----:B------:R-:W-:Y:S01]  /*2670*/  ISETP.GT.AND P0, PT, R3, 0x8, P0 ;  /* 0x000000080300780c */ /* 0x000fe20000704270 */
[----:B0-----:R-:W-:Y:S01]  /*2680*/  IMAD.X R21, R9, 0x1, R111, P1 ;  /* 0x0000000109157824 */ /* 0x001fe200008e066f */
[----:B------:R-:W-:Y:S01]  /*2690*/  LEA R12, P1, R91, R10, 0x1 ;  /* 0x0000000a5b0c7211 */ /* 0x000fe200078208ff */
[----:B------:R-:W-:-:S04]  /*26a0*/  IMAD.WIDE.U32 R20, R101, R110, R20 ;  /* 0x0000006e65147225 */ /* 0x000fc800078e0014 */
[----:B------:R-:W-:Y:S01]  /*26b0*/  IMAD.X R13, R13, 0x1, R11, P1 ;  /* 0x000000010d0d7824 */ /* 0x000fe200008e060b */
[----:B------:R-:W-:Y:S01]  /*26c0*/  LEA R8, P3, R20, R114, 0x1 ;  /* 0x0000007214087211 */ /* 0x000fe200078608ff */
[----:B------:R-:W-:-:S05]  /*26d0*/  IMAD.IADD R9, R107, 0x1, R21 ;  /* 0x000000016b097824 */ /* 0x000fca00078e0215 */
[----:B------:R-:W-:Y:S01]  /*26e0*/  LEA.HI.X R9, R20, R115, R9, 0x1, P3 ;  /* 0x0000007314097211 */ /* 0x000fe200018f0c09 */
[----:B--2---:R-:W-:-:S05]  /*26f0*/  HADD2.F32 R5, -RZ, R24.H0_H0 ;  /* 0x20000018ff057230 */ /* 0x004fca0000004100 */
[----:B------:R-:W-:-:S04]  /*2700*/  FMUL R5, R5, R90 ;  /* 0x0000005a05057220 */ /* 0x000fc80000400000 */
[----:B------:R-:W-:-:S05]  /*2710*/  FFMA R5, R26, R23, R5 ;  /* 0x000000171a057223 */ /* 0x000fca0000000005 */
[----:B------:R-:W-:-:S05]  /*2720*/  F2FP.F16.F32.PACK_AB R5, RZ, R5 ;  /* 0x00000005ff05723e */ /* 0x000fca00000000ff */
[----:B------:R0:W-:Y:S01]  /*2730*/  @P2 STG.E.U16 desc[UR38][R12.64], R5 ;  /* 0x000000050c002986 */ /* 0x0001e2000c101526 */
[----:B------:R-:W-:Y:S05]  /*2740*/  @!P0 BRA `(.L_x_39) ;  /* 0x0000000000048947 */ /* 0x000fea0003800000 */
[----:B------:R2:W5:Y:S02]  /*2750*/  LDG.E.LTC128B.U16 R24, desc[UR38][R8.64+0x2] ;  /* 0x0000022608187981 */ /* 0x000564000c1e1520 */
.L_x_39:
[----:B------:R-:W-:Y:S05]  /*2760*/  BSYNC B1 ;  /* 0x0000000000017941 */ /* 0x000fea0003800000 */
.L_x_38:
[----:B0----5:R-:W-:Y:S01]  /*2770*/  HADD2.F32 R5, -RZ, R24.H0_H0 ;  /* 0x20000018ff057230 */ /* 0x021fe20000004100 */
[----:B------:R-:W-:Y:S01]  /*2780*/  ISETP.GT.AND P1, PT, R4, 0x8, PT ;  /* 0x000000080400780c */ /* 0x000fe20003f24270 */
[----:B------:R-:W-:Y:S03]  /*2790*/  BSSY B1, `(.L_x_40) ;  /* 0x0000008000017945 */ /* 0x000fe60003800000 */
[----:B------:R-:W-:Y:S01]  /*27a0*/  FMUL R14, R5, R90 ;  /* 0x0000005a050e7220 */ /* 0x000fe20000400000 */
[----:B------:R-:W-:-:S03]  /*27b0*/  ISETP.GT.AND P2, PT, R3, RZ, P1 ;  /* 0x000000ff0300720c */ /* 0x000fc60000f44270 */
[----:B------:R-:W-:-:S05]  /*27c0*/  FFMA R14, R27, R23, R14 ;  /* 0x000000171b0e7223 */ /* 0x000fca000000000e */
[----:B------:R-:W-:-:S05]  /*27d0*/  F2FP.F16.F32.PACK_AB R14, RZ, R14 ;  /* 0x0000000eff0e723e */ /* 0x000fca00000000ff */
[----:B------:R0:W-:Y:S01]  /*27e0*/  @P0 STG.E.U16 desc[UR38][R12.64+0x2], R14 ;  /* 0x0000020e0c000986 */ /* 0x0001e2000c101526 */
[----:B------:R-:W-:Y:S05]  /*27f0*/  @!P2 BRA `(.L_x_41) ;  /* 0x000000000004a947 */ /* 0x000fea0003800000 */
[----:B------:R3:W5:Y:S02]  /*2800*/  LDG.E.LTC128B.U16 R24, desc[UR38][R6.64+0x10] ;  /* 0x0000102606187981 */ /* 0x000764000c1e1520 */
.L_x_41:
[----:B------:R-:W-:Y:S05]  /*2810*/  BSYNC B1 ;  /* 0x0000000000017941 */ /* 0x000fea0003800000 */
.L_x_40:
[----:B-----5:R-:W-:Y:S01]  /*2820*/  HADD2.F32 R5, -RZ, R24.H0_H0 ;  /* 0x20000018ff057230 */ /* 0x020fe20000004100 */
        /* <DEDUP_REMOVED lines=9> */
.L_x_43:
[----:B------:R-:W-:Y:S05]  /*28c0*/  BSYNC B1 ;  /* 0x0000000000017941 */ /* 0x000fea0003800000 */
.L_x_42:
[----:B----45:R-:W-:Y:S01]  /*28d0*/  HADD2.F32 R5, -RZ, R24.H0_H0 ;  /* 0x20000018ff057230 */ /* 0x030fe20000004100 */
[----:B------:R-:W-:Y:S01]  /*28e0*/  ISETP.GT.AND P1, PT, R3, 0x8, P1 ;  /* 0x000000080300780c */ /* 0x000fe20000f24270 */
[----:B------:R-:W-:Y:S03]  /*28f0*/  BSSY B1, `(.L_x_44) ;  /* 0x0000007000017945 */ /* 0x000fe60003800000 */
[----:B0-----:R-:W-:-:S04]  /*2900*/  FMUL R14, R5, R90 ;  /* 0x0000005a050e7220 */ /* 0x001fc80000400000 */
[----:B------:R-:W-:-:S05]  /*2910*/  FFMA R14, R29, R23, R14 ;  /* 0x000000171d0e7223 */ /* 0x000fca000000000e */
[----:B------:R-:W-:-:S05]  /*2920*/  F2FP.F16.F32.PACK_AB R14, RZ, R14 ;  /* 0x0000000eff0e723e */ /* 0x000fca00000000ff */
[----:B------:R0:W-:Y:S01]  /*2930*/  @P3 STG.E.U16 desc[UR38][R10.64+0x12], R14 ;  /* 0x0000120e0a003986 */ /* 0x0001e2000c101526 */
[----:B------:R-:W-:Y:S05]  /*2940*/  @!P1 BRA `(.L_x_45) ;  /* 0x0000000000049947 */ /* 0x000fea0003800000 */
[----:B------:R4:W5:Y:S02]  /*2950*/  LDG.E.LTC128B.U16 R24, desc[UR38][R8.64+0x10] ;  /* 0x0000102608187981 */ /* 0x000964000c1e1520 */
.L_x_45:
[----:B------:R-:W-:Y:S05]  /*2960*/  BSYNC B1 ;  /* 0x0000000000017941 */ /* 0x000fea0003800000 */
.L_x_44:
[----:B-----5:R-:W-:Y:S01]  /*2970*/  HADD2.F32 R5, -RZ, R24.H0_H0 ;  /* 0x20000018ff057230 */ /* 0x020fe20000004100 */
[----:B------:R-:W-:Y:S01]  /*2980*/  ISETP.GT.AND P0, PT, R3, 0x8, P0 ;  /* 0x000000080300780c */ /* 0x000fe20000704270 */
[----:B------:R-:W-:Y:S03]  /*2990*/  BSSY B1, `(.L_x_46) ;  /* 0x0000007000017945 */ /* 0x000fe60003800000 */
[----:B------:R-:W-:-:S04]  /*29a0*/  FMUL R5, R5, R90 ;  /* 0x0000005a05057220 */ /* 0x000fc80000400000 */
[----:B------:R-:W-:-:S05]  /*29b0*/  FFMA R5, R30, R23, R5 ;  /* 0x000000171e057223 */ /* 0x000fca0000000005 */
[----:B------:R-:W-:-:S05]  /*29c0*/  F2FP.F16.F32.PACK_AB R5, RZ, R5 ;  /* 0x00000005ff05723e */ /* 0x000fca00000000ff */
[----:B------:R0:W-:Y:S01]  /*29d0*/  @P1 STG.E.U16 desc[UR38][R12.64+0x10], R5 ;  /* 0x000010050c001986 */ /* 0x0001e2000c101526 */
[----:B------:R-:W-:Y:S05]  /*29e0*/  @!P0 BRA `(.L_x_47) ;  /* 0x0000000000048947 */ /* 0x000fea0003800000 */
[----:B------:R0:W5:Y:S02]  /*29f0*/  LDG.E.LTC128B.U16 R24, desc[UR38][R8.64+0x12] ;  /* 0x0000122608187981 */ /* 0x000164000c1e1520 */
.L_x_47:
[----:B------:R-:W-:Y:S05]  /*2a00*/  BSYNC B1 ;  /* 0x0000000000017941 */ /* 0x000fea0003800000 */
.L_x_46:
        /* <DEDUP_REMOVED lines=10> */
.L_x_49:
[----:B------:R-:W-:Y:S05]  /*2ab0*/  BSYNC B1 ;  /* 0x0000000000017941 */ /* 0x000fea0003800000 */
.L_x_48:
        /* <DEDUP_REMOVED lines=10> */
.L_x_51:
[----:B------:R-:W-:Y:S05]  /*2b60*/  BSYNC B1 ;  /* 0x0000000000017941 */ /* 0x000fea0003800000 */
.L_x_50:
[----:B0----5:R-:W-:Y:S01]  /*2b70*/  HADD2.F32 R5, -RZ, R24.H0_H0 ;  /* 0x20000018ff057230 */ /* 0x021fe20000004100 */
        /* <DEDUP_REMOVED lines=8> */
.L_x_53:
[----:B------:R-:W-:Y:S05]  /*2c00*/  BSYNC B1 ;  /* 0x0000000000017941 */ /* 0x000fea0003800000 */
.L_x_52:
        /* <DEDUP_REMOVED lines=9> */
.L_x_55:
[----:B------:R-:W-:Y:S05]  /*2ca0*/  BSYNC B1 ;  /* 0x0000000000017941 */ /* 0x000fea0003800000 */
.L_x_54:
        /* <DEDUP_REMOVED lines=10> */
.L_x_57:
[----:B------:R-:W-:Y:S05]  /*2d50*/  BSYNC B1 ;  /* 0x0000000000017941 */ /* 0x000fea0003800000 */
.L_x_56:
        /* <DEDUP_REMOVED lines=10> */
.L_x_59:
[----:B------:R-:W-:Y:S05]  /*2e00*/  BSYNC B1 ;  /* 0x0000000000017941 */ /* 0x000fea0003800000 */
.L_x_58:
        /* <DEDUP_REMOVED lines=9> */
.L_x_61:
[----:B------:R-:W-:Y:S05]  /*2ea0*/  BSYNC B1 ;  /* 0x0000000000017941 */ /* 0x000fea0003800000 */
.L_x_60:
        /* <DEDUP_REMOVED lines=9> */
.L_x_63:
[----:B------:R-:W-:Y:S05]  /*2f40*/  BSYNC B1 ;  /* 0x0000000000017941 */ /* 0x000fea0003800000 */
.L_x_62:
        /* <DEDUP_REMOVED lines=10> */
.L_x_65:
[----:B------:R-:W-:Y:S05]  /*2ff0*/  BSYNC B1 ;  /* 0x0000000000017941 */ /* 0x000fea0003800000 */
.L_x_64:
        /* <DEDUP_REMOVED lines=10> */
.L_x_67:
[----:B------:R-:W-:Y:S05]  /*30a0*/  BSYNC B1 ;  /* 0x0000000000017941 */ /* 0x000fea0003800000 */
.L_x_66:
        /* <DEDUP_REMOVED lines=9> */
.L_x_69:
[----:B------:R-:W-:Y:S05]  /*3140*/  BSYNC B1 ;  /* 0x0000000000017941 */ /* 0x000fea0003800000 */
.L_x_68:
        /* <DEDUP_REMOVED lines=9> */
.L_x_71:
[----:B------:R-:W-:Y:S05]  /*31e0*/  BSYNC B1 ;  /* 0x0000000000017941 */ /* 0x000fea0003800000 */
.L_x_70:
        /* <DEDUP_REMOVED lines=10> */
.L_x_73:
[----:B------:R-:W-:Y:S05]  /*3290*/  BSYNC B1 ;  /* 0x0000000000017941 */ /* 0x000fea0003800000 */
.L_x_72:
        /* <DEDUP_REMOVED lines=10> */
.L_x_75:
[----:B------:R-:W-:Y:S05]  /*3340*/  BSYNC B1 ;  /* 0x0000000000017941 */ /* 0x000fea0003800000 */
.L_x_74:
        /* <DEDUP_REMOVED lines=9> */
.L_x_77:
[----:B------:R-:W-:Y:S05]  /*33e0*/  BSYNC B1 ;  /* 0x0000000000017941 */ /* 0x000fea0003800000 */
.L_x_76:
        /* <DEDUP_REMOVED lines=9> */
.L_x_79:
[----:B------:R-:W-:Y:S05]  /*3480*/  BSYNC B1 ;  /* 0x0000000000017941 */ /* 0x000fea0003800000 */
.L_x_78:
        /* <DEDUP_REMOVED lines=10> */
.L_x_81:
[----:B------:R-:W-:Y:S05]  /*3530*/  BSYNC B1 ;  /* 0x0000000000017941 */ /* 0x000fea0003800000 */
.L_x_80:
        /* <DEDUP_REMOVED lines=10> */
.L_x_83:
[----:B------:R-:W-:Y:S05]  /*35e0*/  BSYNC B1 ;  /* 0x0000000000017941 */ /* 0x000fea0003800000 */
.L_x_82:
        /* <DEDUP_REMOVED lines=9> */
.L_x_85:
[----:B------:R-:W-:Y:S05]  /*3680*/  BSYNC B1 ;  /* 0x0000000000017941 */ /* 0x000fea0003800000 */
.L_x_84:
        /* <DEDUP_REMOVED lines=9> */
.L_x_87:
[----:B------:R-:W-:Y:S05]  /*3720*/  BSYNC B1 ;  /* 0x0000000000017941 */ /* 0x000fea0003800000 */
.L_x_86:
        /* <DEDUP_REMOVED lines=10> */
.L_x_89:
[----:B------:R-:W-:Y:S05]  /*37d0*/  BSYNC B1 ;  /* 0x0000000000017941 */ /* 0x000fea0003800000 */
.L_x_88:
        /* <DEDUP_REMOVED lines=10> */
.L_x_91:
[----:B------:R-:W-:Y:S05]  /*3880*/  BSYNC B1 ;  /* 0x0000000000017941 */ /* 0x000fea0003800000 */
.L_x_90:
        /* <DEDUP_REMOVED lines=9> */
.L_x_93:
[----:B------:R-:W-:Y:S05]  /*3920*/  BSYNC B1 ;  /* 0x0000000000017941 */ /* 0x000fea0003800000 */
.L_x_92:
        /* <DEDUP_REMOVED lines=9> */
.L_x_95:
[----:B------:R-:W-:Y:S05]  /*39c0*/  BSYNC B1 ;  /* 0x0000000000017941 */ /* 0x000fea0003800000 */
.L_x_94:
        /* <DEDUP_REMOVED lines=10> */
.L_x_97:
[----:B------:R-:W-:Y:S05]  /*3a70*/  BSYNC B1 ;  /* 0x0000000000017941 */ /* 0x000fea0003800000 */
.L_x_96:
        /* <DEDUP_REMOVED lines=10> */
.L_x_99:
[----:B------:R-:W-:Y:S05]  /*3b20*/  BSYNC B1 ;  /* 0x0000000000017941 */ /* 0x000fea0003800000 */
.L_x_98:
        /* <DEDUP_REMOVED lines=9> */
.L_x_101:
[----:B------:R-:W-:Y:S05]  /*3bc0*/  BSYNC B1 ;  /* 0x0000000000017941 */ /* 0x000fea0003800000 */
.L_x_100:
        /* <DEDUP_REMOVED lines=9> */
.L_x_103:
[----:B------:R-:W-:Y:S05]  /*3c60*/  BSYNC B1 ;  /* 0x0000000000017941 */ /* 0x000fea0003800000 */
.L_x_102:
        /* <DEDUP_REMOVED lines=10> */
.L_x_105:
[----:B------:R-:W-:Y:S05]  /*3d10*/  BSYNC B1 ;  /* 0x0000000000017941 */ /* 0x000fea0003800000 */
.L_x_104:
        /* <DEDUP_REMOVED lines=10> */
.L_x_107:
[----:B------:R-:W-:Y:S05]  /*3dc0*/  BSYNC B1 ;  /* 0x0000000000017941 */ /* 0x000fea0003800000 */
.L_x_106:
        /* <DEDUP_REMOVED lines=9> */
.L_x_109:
[----:B------:R-:W-:Y:S05]  /*3e60*/  BSYNC B1 ;  /* 0x0000000000017941 */ /* 0x000fea0003800000 */
.L_x_108:
        /* <DEDUP_REMOVED lines=9> */
.L_x_111:
[----:B------:R-:W-:Y:S05]  /*3f00*/  BSYNC B1 ;  /* 0x0000000000017941 */ /* 0x000fea0003800000 */
.L_x_110:
        /* <DEDUP_REMOVED lines=10> */
.L_x_113:
[----:B------:R-:W-:Y:S05]  /*3fb0*/  BSYNC B1 ;  /* 0x0000000000017941 */ /* 0x000fea0003800000 */
.L_x_112:
        /* <DEDUP_REMOVED lines=10> */
.L_x_115:
[----:B------:R-:W-:Y:S05]  /*4060*/  BSYNC B1 ;  /* 0x0000000000017941 */ /* 0x000fea0003800000 */
.L_x_114:
        /* <DEDUP_REMOVED lines=9> */
.L_x_117:
[----:B------:R-:W-:Y:S05]  /*4100*/  BSYNC B1 ;  /* 0x0000000000017941 */ /* 0x000fea0003800000 */
.L_x_116:
        /* <DEDUP_REMOVED lines=9> */
.L_x_119:
[----:B------:R-:W-:Y:S05]  /*41a0*/  BSYNC B1 ;  /* 0x0000000000017941 */ /* 0x000fea0003800000 */
.L_x_118:
        /* <DEDUP_REMOVED lines=10> */
.L_x_121:
[----:B------:R-:W-:Y:S05]  /*4250*/  BSYNC B1 ;  /* 0x0000000000017941 */ /* 0x000fea0003800000 */
.L_x_120:
        /* <DEDUP_REMOVED lines=10> */
.L_x_123:
[----:B------:R-:W-:Y:S05]  /*4300*/  BSYNC B1 ;  /* 0x0000000000017941 */ /* 0x000fea0003800000 */
.L_x_122:
        /* <DEDUP_REMOVED lines=9> */
.L_x_125:
[----:B------:R-:W-:Y:S05]  /*43a0*/  BSYNC B1 ;  /* 0x0000000000017941 */ /* 0x000fea0003800000 */
.L_x_124:
        /* <DEDUP_REMOVED lines=9> */
.L_x_127:
[----:B------:R-:W-:Y:S05]  /*4440*/  BSYNC B1 ;  /* 0x0000000000017941 */ /* 0x000fea0003800000 */
.L_x_126:
        /* <DEDUP_REMOVED lines=10> */
.L_x_129:
[----:B------:R-:W-:Y:S05]  /*44f0*/  BSYNC B1 ;  /* 0x0000000000017941 */ /* 0x000fea0003800000 */
.L_x_128:
        /* <DEDUP_REMOVED lines=10> */
.L_x_131:
[----:B------:R-:W-:Y:S05]  /*45a0*/  BSYNC B1 ;  /* 0x0000000000017941 */ /* 0x000fea0003800000 */
.L_x_130:
        /* <DEDUP_REMOVED lines=9> */
.L_x_133:
[----:B------:R-:W-:Y:S05]  /*4640*/  BSYNC B1 ;  /* 0x0000000000017941 */ /* 0x000fea0003800000 */
.L_x_132:
        /* <DEDUP_REMOVED lines=9> */
.L_x_135:
[----:B------:R-:W-:Y:S05]  /*46e0*/  BSYNC B1 ;  /* 0x0000000000017941 */ /* 0x000fea0003800000 */
.L_x_134:
        /* <DEDUP_REMOVED lines=10> */
.L_x_137:
[----:B------:R-:W-:Y:S05]  /*4790*/  BSYNC B1 ;  /* 0x0000000000017941 */ /* 0x000fea0003800000 */
.L_x_136:
        /* <DEDUP_REMOVED lines=10> */
.L_x_139:
[----:B------:R-:W-:Y:S05]  /*4840*/  BSYNC B1 ;  /* 0x0000000000017941 */ /* 0x000fea0003800000 */
.L_x_138:
        /* <DEDUP_REMOVED lines=9> */
.L_x_141:
[----:B------:R-:W-:Y:S05]  /*48e0*/  BSYNC B1 ;  /* 0x0000000000017941 */ /* 0x000fea0003800000 */
.L_x_140:
        /* <DEDUP_REMOVED lines=9> */
.L_x_143:
[----:B------:R-:W-:Y:S05]  /*4980*/  BSYNC B1 ;  /* 0x0000000000017941 */ /* 0x000fea0003800000 */
.L_x_142:
        /* <DEDUP_REMOVED lines=10> */
.L_x_145:
[----:B------:R-:W-:Y:S05]  /*4a30*/  BSYNC B1 ;  /* 0x0000000000017941 */ /* 0x000fea0003800000 */
.L_x_144:
        /* <DEDUP_REMOVED lines=10> */
.L_x_147:
[----:B------:R-:W-:Y:S05]  /*4ae0*/  BSYNC B1 ;  /* 0x0000000000017941 */ /* 0x000fea0003800000 */
.L_x_146:
        /* <DEDUP_REMOVED lines=9> */
.L_x_149:
[----:B------:R-:W-:Y:S05]  /*4b80*/  BSYNC B1 ;  /* 0x0000000000017941 */ /* 0x000fea0003800000 */
.L_x_148:
        /* <DEDUP_REMOVED lines=9> */
.L_x_151:
[----:B------:R-:W-:Y:S05]  /*4c20*/  BSYNC B1 ;  /* 0x0000000000017941 */ /* 0x000fea0003800000 */
.L_x_150:
        /* <DEDUP_REMOVED lines=10> */
.L_x_153:
[----:B------:R-:W-:Y:S05]  /*4cd0*/  BSYNC B1 ;  /* 0x0000000000017941 */ /* 0x000fea0003800000 */
.L_x_152:
[----:B-----5:R-:W-:Y:S01]  /*4ce0*/  HADD2.F32 R5, -RZ, R24.H0_H0 ;  /* 0x20000018ff057230 */ /* 0x020fe20000004100 */
[----:B------:R-:W-:Y:S01]  /*4cf0*/  ISETP.GT.AND P0, PT, R4, 0x79, PT ;  /* 0x000000790400780c */ /* 0x000fe20003f04270 */
[----:B------:R-:W-:Y:S01]  /*4d00*/  @P2 IMAD.MOV.U32 R4, RZ, RZ, R10 ;  /* 0x000000ffff042224 */ /* 0x000fe200078e000a */
[----:B------:R-:W-:Y:S02]  /*4d10*/  BSSY B1, `(.L_x_154) ;  /* 0x000000a000017945 */ /* 0x000fe40003800000 */
[----:B------:R-:W-:Y:S01]  /*4d20*/  FMUL R5, R5, R90 ;  /* 0x0000005a05057220 */ /* 0x000fe20000400000 */
[----:B------:R-:W-:-:S03]  /*4d30*/  ISETP.GT.AND P3, PT, R3, RZ, P0 ;  /* 0x000000ff0300720c */ /* 0x000fc60000764270 */
[----:B------:R-:W-:-:S05]  /*4d40*/  FFMA R5, R84, R23, R5 ;  /* 0x0000001754057223 */ /* 0x000fca0000000005 */
[----:B------:R-:W-:-:S04]  /*4d50*/  F2FP.F16.F32.PACK_AB R5, RZ, R5 ;  /* 0x00000005ff05723e */ /* 0x000fc800000000ff */
[----:B0-----:R-:W-:Y:S01]  /*4d60*/  PRMT R14, R5, 0x7610, R14 ;  /* 0x00007610050e7816 */ /* 0x001fe2000000000e */
[----:B------:R-:W-:-:S05]  /*4d70*/  @P2 IMAD.MOV.U32 R5, RZ, RZ, R11 ;  /* 0x000000ffff052224 */ /* 0x000fca00078e000b */
[----:B------:R0:W-:Y:S01]  /*4d80*/  @P2 STG.E.U16 desc[UR38][R4.64+0xf0], R14 ;  /* 0x0000f00e04002986 */ /* 0x0001e2000c101526 */
[----:B------:R-:W-:Y:S05]  /*4d90*/  @!P3 BRA `(.L_x_155) ;  /* 0x000000000004b947 */ /* 0x000fea0003800000 */
[----:B------:R0:W5:Y:S02]  /*4da0*/  LDG.E.LTC128B.U16 R24, desc[UR38][R6.64+0xf2] ;  /* 0x0000f22606187981 */ /* 0x000164000c1e1520 */
.L_x_155:
[----:B------:R-:W-:Y:S05]  /*4db0*/  BSYNC B1 ;  /* 0x0000000000017941 */ /* 0x000fea0003800000 */
.L_x_154:
        /* <DEDUP_REMOVED lines=9> */
.L_x_157:
[----:B------:R-:W-:Y:S05]  /*4e50*/  BSYNC B1 ;  /* 0x0000000000017941 */ /* 0x000fea0003800000 */
.L_x_156:
[----:B-----5:R-:W-:Y:S01]  /*4e60*/  HADD2.F32 R5, -RZ, R24.H0_H0 ;  /* 0x20000018ff057230 */ /* 0x020fe20000004100 */
[----:B------:R-:W-:Y:S01]  /*4e70*/  ISETP.GT.AND P0, PT, R3, 0x8, P0 ;  /* 0x000000080300780c */ /* 0x000fe20000704270 */
[----:B0-----:R-:W-:Y:S01]  /*4e80*/  @P1 IMAD.MOV.U32 R4, RZ, RZ, R12 ;  /* 0x000000ffff041224 */ /* 0x001fe200078e000c */
[----:B------:R-:W-:Y:S02]  /*4e90*/  BSSY B1, `(.L_x_158) ;  /* 0x0000009000017945 */ /* 0x000fe40003800000 */
[----:B------:R-:W-:-:S04]  /*4ea0*/  FMUL R5, R5, R90 ;  /* 0x0000005a05057220 */ /* 0x000fc80000400000 */
[----:B------:R-:W-:-:S05]  /*4eb0*/  FFMA R5, R86, R23, R5 ;  /* 0x0000001756057223 */ /* 0x000fca0000000005 */
[----:B------:R-:W-:-:S04]  /*4ec0*/  F2FP.F16.F32.PACK_AB R5, RZ, R5 ;  /* 0x00000005ff05723e */ /* 0x000fc800000000ff */
[----:B-1-3--:R-:W-:Y:S01]  /*4ed0*/  PRMT R6, R5, 0x7610, R6 ;  /* 0x0000761005067816 */ /* 0x00afe20000000006 */
[----:B------:R-:W-:-:S05]  /*4ee0*/  @P1 IMAD.MOV.U32 R5, RZ, RZ, R13 ;  /* 0x000000ffff051224 */ /* 0x000fca00078e000d */
[----:B------:R0:W-:Y:S01]  /*4ef0*/  @P1 STG.E.U16 desc[UR38][R4.64+0xf0], R6 ;  /* 0x0000f00604001986 */ /* 0x0001e2000c101526 */
[----:B------:R-:W-:Y:S05]  /*4f00*/  @!P0 BRA `(.L_x_159) ;  /* 0x0000000000048947 */ /* 0x000fea0003800000 */
[----:B------:R1:W5:Y:S02]  /*4f10*/  LDG.E.LTC128B.U16 R24, desc[UR38][R8.64+0xf2] ;  /* 0x0000f22608187981 */ /* 0x000364000c1e1520 */
.L_x_159:
[----:B------:R-:W-:Y:S05]  /*4f20*/  BSYNC B1 ;  /* 0x0000000000017941 */ /* 0x000fea0003800000 */
.L_x_158:
[----:B------:R-:W-:Y:S05]  /*4f30*/  @!P0 BRA `(.L_x_160) ;  /* 0x0000001000e88947 */ /* 0x000fea0003800000 */
[----:B-----5:R-:W-:-:S05]  /*4f40*/  HADD2.F32 R3, -RZ, R24.H0_H0 ;  /* 0x20000018ff037230 */ /* 0x020fca0000004100 */
[----:B0-----:R-:W-:-:S04]  /*4f50*/  FMUL R4, R3, R90 ;  /* 0x0000005a03047220 */ /* 0x001fc80000400000 */
[----:B------:R-:W-:-:S05]  /*4f60*/  FFMA R4, R87, R23, R4 ;  /* 0x0000001757047223 */ /* 0x000fca0000000004 */
[----:B------:R-:W-:-:S05]  /*4f70*/  F2FP.F16.F32.PACK_AB R4, RZ, R4 ;  /* 0x00000004ff04723e */ /* 0x000fca00000000ff */
[----:B------:R3:W-:Y:S01]  /*4f80*/  STG.E.U16 desc[UR38][R12.64+0xf2], R4 ;  /* 0x0000f2040c007986 */ /* 0x0007e2000c101526 */
[----:B------:R-:W-:Y:S05]  /*4f90*/  BRA `(.L_x_160) ;  /* 0x0000001000d07947 */ /* 0x000fea0003800000 */
.L_x_35:
[----:B------:R-:W-:Y:S01]  /*4fa0*/  ISETP.GT.AND P3, PT, R4, 0x1, PT ;  /* 0x000000010400780c */ /* 0x000fe20003f64270 */
[----:B------:R-:W-:Y:S01]  /*4fb0*/  ULDC.64 UR4, c[0x0][0x5c0] ;  /* 0x0001700000047ab9 */ /* 0x000fe20000000a00 */
[-C--:B------:R-:W-:Y:S01]  /*4fc0*/  FMUL R24, R24, R23.reuse ;  /* 0x0000001718187220 */ /* 0x080fe20000400000 */
[----:B------:R-:W-:Y:S01]  /*4fd0*/  LEA R6, P4, R106, UR4, 0x1 ;  /* 0x000000046a067c11 */ /* 0x000fe2000f8808ff */
[-C--:B------:R-:W-:Y:S01]  /*4fe0*/  FMUL R25, R25, R23.reuse ;  /* 0x0000001719197220 */ /* 0x080fe20000400000 */
[----:B------:R-:W-:Y:S01]  /*4ff0*/  ISETP.GT.AND P0, PT, R3, RZ, P3 ;  /* 0x000000ff0300720c */ /* 0x000fe20001f04270 */
[-C--:B------:R-:W-:Y:S01]  /*5000*/  FMUL R26, R26, R23.reuse ;  /* 0x000000171a1a7220 */ /* 0x080fe20000400000 */
[----:B------:R-:W-:Y:S01]  /*5010*/  F2FP.F16.F32.PACK_AB R24, RZ, R24 ;  /* 0x00000018ff18723e */ /* 0x000fe200000000ff */
[-C--:B------:R-:W-:Y:S01]  /*5020*/  FMUL R27, R27, R23.reuse ;  /* 0x000000171b1b7220 */ /* 0x080fe20000400000 */
[----:B------:R-:W-:Y:S01]  /*5030*/  LEA.HI.X R7, R106, UR5, R103, 0x1, P4 ;  /* 0x000000056a077c11 */ /* 0x000fe2000a0f0c67 */
[----:B------:R-:W-:Y:S01]  /*5040*/  FMUL R28, R28, R23 ;  /* 0x000000171c1c7220 */ /* 0x000fe20000400000 */
[----:B------:R-:W-:Y:S01]  /*5050*/  F2FP.F16.F32.PACK_AB R25, RZ, R25 ;  /* 0x00000019ff19723e */ /* 0x000fe200000000ff */
[-C--:B------:R-:W-:Y:S01]  /*5060*/  FMUL R29, R29, R23.reuse ;  /* 0x000000171d1d7220 */ /* 0x080fe20000400000 */
[----:B------:R-:W-:Y:S01]  /*5070*/  ISETP.GT.AND P2, PT, R3, 0x8, P2 ;  /* 0x000000080300780c */ /* 0x000fe20001744270 */
[----:B------:R-:W-:Y:S01]  /*5080*/  @P1 STG.E.U16 desc[UR38][R6.64], R24 ;  /* 0x0000001806001986 */ /* 0x000fe2000c101526 */
[----:B------:R-:W-:Y:S01]  /*5090*/  ISETP.GT.AND P1, PT, R4, 0x8, PT ;  /* 0x000000080400780c */ /* 0x000fe20003f24270 */
[-C--:B------:R-:W-:Y:S01]  /*50a0*/  FMUL R30, R30, R23.reuse ;  /* 0x000000171e1e7220 */ /* 0x080fe20000400000 */
[C---:B------:R-:W-:Y:S01]  /*50b0*/  SHF.L.U64.HI R5, R91.reuse, 0x1, R92 ;  /* 0x000000015b057819 */ /* 0x040fe2000001025c */
[----:B------:R-:W-:Y:S01]  /*50c0*/  @P0 STG.E.U16 desc[UR38][R6.64+0x2], R25 ;  /* 0x0000021906000986 */ /* 0x000fe2000c101526 */
[----:B------:R-:W-:Y:S01]  /*50d0*/  LEA R8, P5, R91, R6, 0x1 ;  /* 0x000000065b087211 */ /* 0x000fe200078a08ff */
[-C--:B------:R-:W-:Y:S01]  /*50e0*/  FMUL R31, R31, R23.reuse ;  /* 0x000000171f1f7220 */ /* 0x080fe20000400000 */
[----:B------:R-:W-:Y:S01]  /*50f0*/  ISETP.GT.AND P3, PT, R3, 0x8, P3 ;  /* 0x000000080300780c */ /* 0x000fe20001f64270 */
[-C--:B------:R-:W-:Y:S01]  /*5100*/  FMUL R32, R32, R23.reuse ;  /* 0x0000001720207220 */ /* 0x080fe20000400000 */
[----:B------:R-:W-:Y:S01]  /*5110*/  ISETP.GT.AND P0, PT, R4, 0x9, PT ;  /* 0x000000090400780c */ /* 0x000fe20003f04270 */
[----:B------:R-:W-:Y:S01]  /*5120*/  IMAD.X R9, R5, 0x1, R7, P5 ;  /* 0x0000000105097824 */ /* 0x000fe200028e0607 */
[----:B------:R-:W-:Y:S01]  /*5130*/  ISETP.GT.AND P4, PT, R3, RZ, P1 ;  /* 0x000000ff0300720c */ /* 0x000fe20000f84270 */
[-C--:B------:R-:W-:Y:S01]  /*5140*/  FMUL R33, R33, R23.reuse ;  /* 0x0000001721217220 */ /* 0x080fe20000400000 */
[----:B------:R-:W-:Y:S01]  /*5150*/  F2FP.F16.F32.PACK_AB R26, RZ, R26 ;  /* 0x0000001aff1a723e */ /* 0x000fe200000000ff */
[-C--:B------:R-:W-:Y:S01]  /*5160*/  FMUL R34, R34, R23.reuse ;  /* 0x0000001722227220 */ /* 0x080fe20000400000 */
[----:B------:R-:W-:Y:S01]  /*5170*/  ISETP.GT.AND P5, PT, R3, RZ, P0 ;  /* 0x000000ff0300720c */ /* 0x000fe200007a4270 */
[----:B------:R-:W-:Y:S01]  /*5180*/  FMUL R35, R35, R23 ;  /* 0x0000001723237220 */ /* 0x000fe20000400000 */
[----:B------:R-:W-:Y:S01]  /*5190*/  F2FP.F16.F32.PACK_AB R27, RZ, R27 ;  /* 0x0000001bff1b723e */ /* 0x000fe200000000ff */
[----:B------:R-:W-:Y:S01]  /*51a0*/  @P2 STG.E.U16 desc[UR38][R8.64], R26 ;  /* 0x0000001a08002986 */ /* 0x000fe2000c101526 */
[----:B------:R-:W-:Y:S01]  /*51b0*/  F2FP.F16.F32.PACK_AB R28, RZ, R28 ;  /* 0x0000001cff1c723e */ /* 0x000fe200000000ff */
[-C--:B------:R-:W-:Y:S01]  /*51c0*/  FMUL R36, R36, R23.reuse ;  /* 0x0000001724247220 */ /* 0x080fe20000400000 */
[----:B------:R-:W-:Y:S01]  /*51d0*/  ISETP.GT.AND P2, PT, R3, 0x8, P1 ;  /* 0x000000080300780c */ /* 0x000fe20000f44270 */
[----:B------:R-:W-:Y:S01]  /*51e0*/  @P3 STG.E.U16 desc[UR38][R8.64+0x2], R27 ;  /* 0x0000021b08003986 */ /* 0x000fe2000c101526 */
[----:B------:R-:W-:Y:S01]  /*51f0*/  ISETP.GT.AND P1, PT, R4, 0x10, PT ;  /* 0x000000100400780c */ /* 0x000fe20003f24270 */
[----:B------:R-:W-:Y:S01]  /*5200*/  FMUL R37, R37, R23 ;  /* 0x0000001725257220 */ /* 0x000fe20000400000 */
[----:B------:R-:W-:Y:S01]  /*5210*/  F2FP.F16.F32.PACK_AB R29, RZ, R29 ;  /* 0x0000001dff1d723e */ /* 0x000fe200000000ff */
[----:B------:R-:W-:Y:S01]  /*5220*/  @P4 STG.E.U16 desc[UR38][R6.64+0x10], R28 ;  /* 0x0000101c06004986 */ /* 0x000fe2000c101526 */
[C---:B------:R-:W-:Y:S01]  /*5230*/  ISETP.GT.AND P3, PT, R3.reuse, 0x8, P0 ;  /* 0x000000080300780c */ /* 0x040fe20000764270 */
[-C--:B------:R-:W-:Y:S01]  /*5240*/  FMUL R38, R38, R23.reuse ;  /* 0x0000001726267220 */ /* 0x080fe20000400000 */
[----:B------:R-:W-:Y:S01]  /*5250*/  ISETP.GT.AND P0, PT, R4, 0x11, PT ;  /* 0x000000110400780c */ /* 0x000fe20003f04270 */
[----:B------:R-:W-:Y:S01]  /*5260*/  @P5 STG.E.U16 desc[UR38][R6.64+0x12], R29 ;  /* 0x0000121d06005986 */ /* 0x000fe2000c101526 */
        /* <DEDUP_REMOVED lines=161> */
[----:B------:R-:W-:Y:S01]  /*5c80*/  FMUL R87, R87, R23 ;  /* 0x0000001757577220 */ /* 0x000fe20000400000 */
[----:B------:R-:W-:-:S02]  /*5c90*/  F2FP.F16.F32.PACK_AB R62, RZ, R62 ;  /* 0x0000003eff3e723e */ /* 0x000fc400000000ff */
[C---:B------:R-:W-:Y:S02]  /*5ca0*/  ISETP.GT.AND P5, PT, R3.reuse, RZ, P0 ;  /* 0x000000ff0300720c */ /* 0x040fe400007a4270 */
[----:B------:R-:W-:Y:S01]  /*5cb0*/  F2FP.F16.F32.PACK_AB R63, RZ, R63 ;  /* 0x0000003fff3f723e */ /* 0x000fe200000000ff */
[----:B------:R-:W-:Y:S01]  /*5cc0*/  @P2 STG.E.U16 desc[UR38][R8.64+0x90], R62 ;  /* 0x0000903e08002986 */ /* 0x000fe2000c101526 */
[----:B------:R-:W-:Y:S02]  /*5cd0*/  F2FP.F16.F32.PACK_AB R64, RZ, R64 ;  /* 0x00000040ff40723e */ /* 0x000fe400000000ff */
[C---:B------:R-:W-:Y:S01]  /*5ce0*/  ISETP.GT.AND P2, PT, R3.reuse, 0x8, P1 ;  /* 0x000000080300780c */ /* 0x040fe20000f44270 */
[----:B------:R-:W-:Y:S01]  /*5cf0*/  @P3 STG.E.U16 desc[UR38][R8.64+0x92], R63 ;  /* 0x0000923f08003986 */ /* 0x000fe2000c101526 */
[----:B------:R-:W-:Y:S02]  /*5d00*/  ISETP.GT.AND P1, PT, R4, 0x58, PT ;  /* 0x000000580400780c */ /* 0x000fe40003f24270 */
[----:B------:R-:W-:Y:S01]  /*5d10*/  F2FP.F16.F32.PACK_AB R65, RZ, R65 ;  /* 0x00000041ff41723e */ /* 0x000fe200000000ff */
[----:B------:R-:W-:Y:S01]  /*5d20*/  @P4 STG.E.U16 desc[UR38][R6.64+0xa0], R64 ;  /* 0x0000a04006004986 */ /* 0x000fe2000c101526 */
[----:B------:R-:W-:-:S02]  /*5d30*/  ISETP.GT.AND P3, PT, R3, 0x8, P0 ;  /* 0x000000080300780c */ /* 0x000fc40000764270 */
[----:B------:R-:W-:Y:S01]  /*5d40*/  ISETP.GT.AND P0, PT, R4, 0x59, PT ;  /* 0x000000590400780c */ /* 0x000fe20003f04270 */
[----:B------:R-:W-:Y:S01]  /*5d50*/  @P5 STG.E.U16 desc[UR38][R6.64+0xa2], R65 ;  /* 0x0000a24106005986 */ /* 0x000fe2000c101526 */
[C---:B------:R-:W-:Y:S02]  /*5d60*/  ISETP.GT.AND P4, PT, R3.reuse, RZ, P1 ;  /* 0x000000ff0300720c */ /* 0x040fe40000f84270 */
[----:B------:R-:W-:Y:S02]  /*5d70*/  F2FP.F16.F32.PACK_AB R66, RZ, R66 ;  /* 0x00000042ff42723e */ /* 0x000fe400000000ff */
[----:B------:R-:W-:Y:S02]  /*5d80*/  ISETP.GT.AND P5, PT, R3, RZ, P0 ;  /* 0x000000ff0300720c */ /* 0x000fe400007a4270 */
[----:B------:R-:W-:Y:S01]  /*5d90*/  F2FP.F16.F32.PACK_AB R67, RZ, R67 ;  /* 0x00000043ff43723e */ /* 0x000fe200000000ff */
[----:B------:R-:W-:Y:S01]  /*5da0*/  @P2 STG.E.U16 desc[UR38][R8.64+0xa0], R66 ;  /* 0x0000a04208002986 */ /* 0x000fe2000c101526 */
[----:B------:R-:W-:-:S02]  /*5db0*/  F2FP.F16.F32.PACK_AB R68, RZ, R68 ;  /* 0x00000044ff44723e */ /* 0x000fc400000000ff */
[C---:B------:R-:W-:Y:S01]  /*5dc0*/  ISETP.GT.AND P2, PT, R3.reuse, 0x8, P1 ;  /* 0x000000080300780c */ /* 0x040fe20000f44270 */
[----:B------:R-:W-:Y:S01]  /*5dd0*/  @P3 STG.E.U16 desc[UR38][R8.64+0xa2], R67 ;  /* 0x0000a24308003986 */ /* 0x000fe2000c101526 */
[C---:B------:R-:W-:Y:S02]  /*5de0*/  ISETP.GT.AND P1, PT, R4.reuse, 0x60, PT ;  /* 0x000000600400780c */ /* 0x040fe40003f24270 */
[----:B------:R-:W-:Y:S01]  /*5df0*/  F2FP.F16.F32.PACK_AB R69, RZ, R69 ;  /* 0x00000045ff45723e */ /* 0x000fe200000000ff */
[----:B------:R-:W-:Y:S01]  /*5e00*/  @P4 STG.E.U16 desc[UR38][R6.64+0xb0], R68 ;  /* 0x0000b04406004986 */ /* 0x000fe2000c101526 */
[C---:B------:R-:W-:Y:S02]  /*5e10*/  ISETP.GT.AND P3, PT, R3.reuse, 0x8, P0 ;  /* 0x000000080300780c */ /* 0x040fe40000764270 */
[----:B------:R-:W-:Y:S01]  /*5e20*/  ISETP.GT.AND P0, PT, R4, 0x61, PT ;  /* 0x000000610400780c */ /* 0x000fe20003f04270 */
[----:B------:R-:W-:Y:S01]  /*5e30*/  @P5 STG.E.U16 desc[UR38][R6.64+0xb2], R69 ;  /* 0x0000b24506005986 */ /* 0x000fe2000c101526 */
[----:B------:R-:W-:-:S02]  /*5e40*/  ISETP.GT.AND P4, PT, R3, RZ, P1 ;  /* 0x000000ff0300720c */ /* 0x000fc40000f84270 */
[C---:B------:R-:W-:Y:S02]  /*5e50*/  ISETP.GT.AND P5, PT, R3.reuse, RZ, P0 ;  /* 0x000000ff0300720c */ /* 0x040fe400007a4270 */
[----:B------:R-:W-:Y:S02]  /*5e60*/  F2FP.F16.F32.PACK_AB R70, RZ, R70 ;  /* 0x00000046ff46723e */ /* 0x000fe400000000ff */
[----:B------:R-:W-:Y:S02]  /*5e70*/  F2FP.F16.F32.PACK_AB R71, RZ, R71 ;  /* 0x00000047ff47723e */ /* 0x000fe400000000ff */
[----:B------:R-:W-:Y:S01]  /*5e80*/  F2FP.F16.F32.PACK_AB R72, RZ, R72 ;  /* 0x00000048ff48723e */ /* 0x000fe200000000ff */
[----:B------:R-:W-:Y:S01]  /*5e90*/  @P2 STG.E.U16 desc[UR38][R8.64+0xb0], R70 ;  /* 0x0000b04608002986 */ /* 0x000fe2000c101526 */
[----:B------:R-:W-:Y:S02]  /*5ea0*/  F2FP.F16.F32.PACK_AB R73, RZ, R73 ;  /* 0x00000049ff49723e */ /* 0x000fe400000000ff */
[C---:B------:R-:W-:Y:S01]  /*5eb0*/  ISETP.GT.AND P1, PT, R3.reuse, 0x8, P1 ;  /* 0x000000080300780c */ /* 0x040fe20000f24270 */
[----:B------:R-:W-:Y:S01]  /*5ec0*/  @P3 STG.E.U16 desc[UR38][R8.64+0xb2], R71 ;  /* 0x0000b24708003986 */ /* 0x000fe2000c101526 */
[----:B------:R-:W-:-:S02]  /*5ed0*/  ISETP.GT.AND P2, PT, R3, 0x8, P0 ;  /* 0x000000080300780c */ /* 0x000fc40000744270 */
[C---:B------:R-:W-:Y:S01]  /*5ee0*/  ISETP.GT.AND P0, PT, R4.reuse, 0x69, PT ;  /* 0x000000690400780c */ /* 0x040fe20003f04270 */
[----:B------:R-:W-:Y:S01]  /*5ef0*/  @P4 STG.E.U16 desc[UR38][R6.64+0xc0], R72 ;  /* 0x0000c04806004986 */ /* 0x000fe2000c101526 */
[----:B------:R-:W-:Y:S02]  /*5f00*/  ISETP.GT.AND P4, PT, R4, 0x68, PT ;  /* 0x000000680400780c */ /* 0x000fe40003f84270 */
[----:B------:R-:W-:Y:S01]  /*5f10*/  F2FP.F16.F32.PACK_AB R74, RZ, R74 ;  /* 0x0000004aff4a723e */ /* 0x000fe200000000ff */
[----:B------:R-:W-:Y:S01]  /*5f20*/  @P5 STG.E.U16 desc[UR38][R6.64+0xc2], R73 ;  /* 0x0000c24906005986 */ /* 0x000fe2000c101526 */
[C---:B------:R-:W-:Y:S02]  /*5f30*/  ISETP.GT.AND P5, PT, R3.reuse, RZ, P4 ;  /* 0x000000ff0300720c */ /* 0x040fe400027a4270 */
[----:B------:R-:W-:Y:S01]  /*5f40*/  ISETP.GT.AND P3, PT, R3, RZ, P0 ;  /* 0x000000ff0300720c */ /* 0x000fe20000764270 */
[----:B------:R-:W-:Y:S01]  /*5f50*/  @P1 STG.E.U16 desc[UR38][R8.64+0xc0], R74 ;  /* 0x0000c04a08001986 */ /* 0x000fe2000c101526 */
[----:B------:R-:W-:-:S02]  /*5f60*/  F2FP.F16.F32.PACK_AB R75, RZ, R75 ;  /* 0x0000004bff4b723e */ /* 0x000fc400000000ff */
[----:B------:R-:W-:Y:S02]  /*5f70*/  F2FP.F16.F32.PACK_AB R76, RZ, R76 ;  /* 0x0000004cff4c723e */ /* 0x000fe400000000ff */
[C---:B------:R-:W-:Y:S01]  /*5f80*/  ISETP.GT.AND P4, PT, R3.reuse, 0x8, P4 ;  /* 0x000000080300780c */ /* 0x040fe20002784270 */
[----:B------:R-:W-:Y:S01]  /*5f90*/  @P2 STG.E.U16 desc[UR38][R8.64+0xc2], R75 ;  /* 0x0000c24b08002986 */ /* 0x000fe2000c101526 */
[----:B------:R-:W-:Y:S02]  /*5fa0*/  F2FP.F16.F32.PACK_AB R77, RZ, R77 ;  /* 0x0000004dff4d723e */ /* 0x000fe400000000ff */
[C---:B------:R-:W-:Y:S01]  /*5fb0*/  ISETP.GT.AND P2, PT, R4.reuse, 0x71, PT ;  /* 0x000000710400780c */ /* 0x040fe20003f44270 */
[----:B------:R-:W-:Y:S01]  /*5fc0*/  @P5 STG.E.U16 desc[UR38][R6.64+0xd0], R76 ;  /* 0x0000d04c06005986 */ /* 0x000fe2000c101526 */
[----:B------:R-:W-:Y:S02]  /*5fd0*/  ISETP.GT.AND P5, PT, R3, 0x8, P0 ;  /* 0x000000080300780c */ /* 0x000fe400007a4270 */
[C---:B------:R-:W-:Y:S01]  /*5fe0*/  ISETP.GT.AND P1, PT, R4.reuse, 0x78, PT ;  /* 0x000000780400780c */ /* 0x040fe20003f24270 */
[----:B------:R-:W-:Y:S01]  /*5ff0*/  @P3 STG.E.U16 desc[UR38][R6.64+0xd2], R77 ;  /* 0x0000d24d06003986 */ /* 0x000fe2000c101526 */
[----:B------:R-:W-:-:S02]  /*6000*/  ISETP.GT.AND P3, PT, R4, 0x70, PT ;  /* 0x000000700400780c */ /* 0x000fc40003f64270 */
[----:B------:R-:W-:Y:S01]  /*6010*/  ISETP.GT.AND P0, PT, R4, 0x79, PT ;  /* 0x000000790400780c */ /* 0x000fe20003f04270 */
[----:B------:R-:W-:Y:S01]  /*6020*/  @P4 IMAD.MOV.U32 R4, RZ, RZ, R8 ;  /* 0x000000ffff044224 */ /* 0x000fe200078e0008 */
[----:B------:R-:W-:Y:S01]  /*6030*/  F2FP.F16.F32.PACK_AB R78, RZ, R78 ;  /* 0x0000004eff4e723e */ /* 0x000fe200000000ff */
[----:B------:R-:W-:Y:S01]  /*6040*/  @P4 IMAD.MOV.U32 R5, RZ, RZ, R9 ;  /* 0x000000ffff054224 */ /* 0x000fe200078e0009 */
[----:B------:R-:W-:Y:S02]  /*6050*/  F2FP.F16.F32.PACK_AB R79, RZ, R79 ;  /* 0x0000004fff4f723e */ /* 0x000fe400000000ff */
[----:B------:R-:W-:Y:S02]  /*6060*/  F2FP.F16.F32.PACK_AB R80, RZ, R80 ;  /* 0x00000050ff50723e */ /* 0x000fe400000000ff */
[----:B------:R0:W-:Y:S01]  /*6070*/  @P4 STG.E.U16 desc[UR38][R4.64+0xd0], R78 ;  /* 0x0000d04e04004986 */ /* 0x0001e2000c101526 */
[----:B------:R-:W-:Y:S02]  /*6080*/  ISETP.GT.AND P4, PT, R3, RZ, P2 ;  /* 0x000000ff0300720c */ /* 0x000fe40001784270 */
[----:B------:R-:W-:-:S02]  /*6090*/  F2FP.F16.F32.PACK_AB R81, RZ, R81 ;  /* 0x00000051ff51723e */ /* 0x000fc400000000ff */
[----:B------:R-:W-:Y:S02]  /*60a0*/  ISETP.GT.AND P2, PT, R3, 0x8, P2 ;  /* 0x000000080300780c */ /* 0x000fe40001744270 */
[----:B------:R-:W-:Y:S02]  /*60b0*/  F2FP.F16.F32.PACK_AB R82, RZ, R82 ;  /* 0x00000052ff52723e */ /* 0x000fe400000000ff */
[----:B------:R-:W-:Y:S02]  /*60c0*/  F2FP.F16.F32.PACK_AB R83, RZ, R83 ;  /* 0x00000053ff53723e */ /* 0x000fe400000000ff */
[----:B------:R-:W-:Y:S01]  /*60d0*/  F2FP.F16.F32.PACK_AB R84, RZ, R84 ;  /* 0x00000054ff54723e */ /* 0x000fe200000000ff */
[----:B0-----:R-:W-:Y:S01]  /*60e0*/  @P5 IMAD.MOV.U32 R4, RZ, RZ, R8 ;  /* 0x000000ffff045224 */ /* 0x001fe200078e0008 */
[----:B------:R-:W-:Y:S01]  /*60f0*/  F2FP.F16.F32.PACK_AB R85, RZ, R85 ;  /* 0x00000055ff55723e */ /* 0x000fe200000000ff */
[----:B------:R-:W-:Y:S01]  /*6100*/  @P5 IMAD.MOV.U32 R5, RZ, RZ, R9 ;  /* 0x000000ffff055224 */ /* 0x000fe200078e0009 */
[----:B------:R-:W-:-:S02]  /*6110*/  F2FP.F16.F32.PACK_AB R86, RZ, R86 ;  /* 0x00000056ff56723e */ /* 0x000fc400000000ff */
[----:B------:R-:W-:Y:S02]  /*6120*/  F2FP.F16.F32.PACK_AB R87, RZ, R87 ;  /* 0x00000057ff57723e */ /* 0x000fe400000000ff */
[----:B------:R0:W-:Y:S01]  /*6130*/  @P5 STG.E.U16 desc[UR38][R4.64+0xd2], R79 ;  /* 0x0000d24f04005986 */ /* 0x0001e2000c101526 */
[C---:B------:R-:W-:Y:S02]  /*6140*/  ISETP.GT.AND P5, PT, R3.reuse, RZ, P3 ;  /* 0x000000ff0300720c */ /* 0x040fe40001fa4270 */
[----:B------:R-:W-:-:S11]  /*6150*/  ISETP.GT.AND P3, PT, R3, 0x8, P3 ;  /* 0x000000080300780c */ /* 0x000fd60001f64270 */
[----:B0-----:R-:W-:Y:S02]  /*6160*/  @P5 IMAD.MOV.U32 R4, RZ, RZ, R6 ;  /* 0x000000ffff045224 */ /* 0x001fe400078e0006 */
[----:B------:R-:W-:-:S05]  /*6170*/  @P5 IMAD.MOV.U32 R5, RZ, RZ, R7 ;  /* 0x000000ffff055224 */ /* 0x000fca00078e0007 */
[----:B------:R0:W-:Y:S01]  /*6180*/  @P5 STG.E.U16 desc[UR38][R4.64+0xe0], R80 ;  /* 0x0000e05004005986 */ /* 0x0001e2000c101526 */
[C---:B------:R-:W-:Y:S02]  /*6190*/  ISETP.GT.AND P5, PT, R3.reuse, RZ, P0 ;  /* 0x000000ff0300720c */ /* 0x040fe400007a4270 */
[----:B------:R-:W-:Y:S01]  /*61a0*/  ISETP.GT.AND P0, PT, R3, 0x8, P0 ;  /* 0x000000080300780c */ /* 0x000fe20000704270 */
[----:B0-----:R-:W-:Y:S02]  /*61b0*/  @P4 IMAD.MOV.U32 R4, RZ, RZ, R6 ;  /* 0x000000ffff044224 */ /* 0x001fe400078e0006 */
[----:B------:R-:W-:-:S05]  /*61c0*/  @P4 IMAD.MOV.U32 R5, RZ, RZ, R7 ;  /* 0x000000ffff054224 */ /* 0x000fca00078e0007 */
[----:B------:R0:W-:Y:S01]  /*61d0*/  @P4 STG.E.U16 desc[UR38][R4.64+0xe2], R81 ;  /* 0x0000e25104004986 */ /* 0x0001e2000c101526 */
[C---:B------:R-:W-:Y:S02]  /*61e0*/  ISETP.GT.AND P4, PT, R3.reuse, RZ, P1 ;  /* 0x000000ff0300720c */ /* 0x040fe40000f84270 */
[----:B------:R-:W-:Y:S01]  /*61f0*/  ISETP.GT.AND P1, PT, R3, 0x8, P1 ;  /* 0x000000080300780c */ /* 0x000fe20000f24270 */
[----:B0-----:R-:W-:Y:S02]  /*6200*/  @P3 IMAD.MOV.U32 R4, RZ, RZ, R8 ;  /* 0x000000ffff043224 */ /* 0x001fe400078e0008 */
[----:B------:R-:W-:-:S05]  /*6210*/  @P3 IMAD.MOV.U32 R5, RZ, RZ, R9 ;  /* 0x000000ffff053224 */ /* 0x000fca00078e0009 */
[----:B------:R0:W-:Y:S02]  /*6220*/  @P3 STG.E.U16 desc[UR38][R4.64+0xe0], R82 ;  /* 0x0000e05204003986 */ /* 0x0001e4000c101526 */
[----:B0-----:R-:W-:Y:S02]  /*6230*/  @P2 IMAD.MOV.U32 R4, RZ, RZ, R8 ;  /* 0x000000ffff042224 */ /* 0x001fe400078e0008 */
[----:B------:R-:W-:-:S05]  /*6240*/  @P2 IMAD.MOV.U32 R5, RZ, RZ, R9 ;  /* 0x000000ffff052224 */ /* 0x000fca00078e0009 */
[----:B------:R0:W-:Y:S02]  /*6250*/  @P2 STG.E.U16 desc[UR38][R4.64+0xe2], R83 ;  /* 0x0000e25304002986 */ /* 0x0001e4000c101526 */
[----:B0-----:R-:W-:Y:S02]  /*6260*/  @P4 IMAD.MOV.U32 R4, RZ, RZ, R6 ;  /* 0x000000ffff044224 */ /* 0x001fe400078e0006 */
[----:B------:R-:W-:-:S05]  /*6270*/  @P4 IMAD.MOV.U32 R5, RZ, RZ, R7 ;  /* 0x000000ffff054224 */ /* 0x000fca00078e0007 */
[----:B------:R0:W-:Y:S04]  /*6280*/  @P4 STG.E.U16 desc[UR38][R4.64+0xf0], R84 ;  /* 0x0000f05404004986 */ /* 0x0001e8000c101526 */
[----:B------:R1:W-:Y:S01]  /*6290*/  @P5 STG.E.U16 desc[UR38][R6.64+0xf2], R85 ;  /* 0x0000f25506005986 */ /* 0x0003e2000c101526 */
[----:B0-----:R-:W-:Y:S02]  /*62a0*/  @P1 IMAD.MOV.U32 R4, RZ, RZ, R8 ;  /* 0x000000ffff041224 */ /* 0x001fe400078e0008 */
[----:B------:R-:W-:-:S05]  /*62b0*/  @P1 IMAD.MOV.U32 R5, RZ, RZ, R9 ;  /* 0x000000ffff051224 */ /* 0x000fca00078e0009 */
[----:B------:R1:W-:Y:S04]  /*62c0*/  @P1 STG.E.U16 desc[UR38][R4.64+0xf0], R86 ;  /* 0x0000f05604001986 */ /* 0x0003e8000c101526 */
[----:B------:R1:W-:Y:S02]  /*62d0*/  @P0 STG.E.U16 desc[UR38][R8.64+0xf2], R87 ;  /* 0x0000f25708000986 */ /* 0x0003e4000c101526 */
.L_x_160:
[----:B------:R-:W-:Y:S05]  /*62e0*/  BSYNC B0 ;  /* 0x0000000000007941 */ /* 0x000fea0003800000 */
.L_x_34:
[----:B------:R-:W-:Y:S01]  /*62f0*/  IADD3 R16, P0, R16, UR36, RZ ;  /* 0x0000002410107c10 */ /* 0x000fe2000ff1e0ff */
[----:B------:R-:W-:Y:S01]  /*6300*/  ULDC.64 UR4, c[0x0][0x650] ;  /* 0x0001940000047ab9 */ /* 0x000fe20000000a00 */
[----:B------:R-:W-:Y:S01]  /*6310*/  PRMT R3, RZ, 0x7610, R3 ;  /* 0x00007610ff037816 */ /* 0x000fe20000000003 */
[----:B------:R-:W-:Y:S01]  /*6320*/  IMAD.MOV.U32 R100, RZ, RZ, -0x1 ;  /* 0xffffffffff647424 */ /* 0x000fe200078e00ff */
[----:B------:R-:W-:Y:S01]  /*6330*/  IADD3.X R17, R17, UR42, RZ, P0, !PT ;  /* 0x0000002a11117c10 */ /* 0x000fe200087fe4ff */
[----:B------:R-:W-:Y:S01]  /*6340*/  IMAD.MOV.U32 R101, RZ, RZ, -0x1 ;  /* 0xffffffffff657424 */ /* 0x000fe200078e00ff */
[----:B------:R-:W-:-:S04]  /*6350*/  ISETP.GE.U32.AND P0, PT, R16, UR4, PT ;  /* 0x0000000410007c0c */ /* 0x000fc8000bf06070 */
[----:B------:R-:W-:-:S13]  /*6360*/  ISETP.GE.U32.AND.EX P0, PT, R17, UR5, PT, P0 ;  /* 0x0000000511007c0c */ /* 0x000fda000bf06100 */
[----:B------:R-:W-:Y:S05]  /*6370*/  @P0 BRA `(.L_x_161) ;  /* 0x00000004004c0947 */ /* 0x000fea0003800000 */
[----:B------:R-:W0:Y:S01]  /*6380*/  LDC.64 R10, c[0x0][0x628] ;  /* 0x00018a00ff0a7b82 */ /* 0x000e220000000a00 */
[----:B---3--:R-:W3:Y:S01]  /*6390*/  S2R R12, SR_CTAID.X ;  /* 0x00000000000c7919 */ /* 0x008ee20000002500 */
[----:B-12-4-:R-:W-:Y:S02]  /*63a0*/  IMAD.MOV.U32 R8, RZ, RZ, R16 ;  /* 0x000000ffff087224 */ /* 0x016fe400078e0010 */
[----:B------:R-:W-:Y:S01]  /*63b0*/  IMAD.MOV.U32 R9, RZ, RZ, R17 ;  /* 0x000000ffff097224 */ /* 0x000fe200078e0011 */
[----:B------:R-:W1:Y:S03]  /*63c0*/  S2R R20, SR_CTAID.Y ;  /* 0x0000000000147919 */ /* 0x000e660000002600 */
[----:B------:R-:W2:Y:S08]  /*63d0*/  LDC R0, c[0x0][0x630] ;  /* 0x00018c00ff007b82 */ /* 0x000eb00000000800 */
[----:B------:R-:W4:Y:S01]  /*63e0*/  LDC.64 R14, c[0x0][0x620] ;  /* 0x00018800ff0e7b82 */ /* 0x000f220000000a00 */
[----:B0-----:R-:W-:-:S04]  /*63f0*/  ISETP.NE.U32.AND P0, PT, R10, RZ, PT ;  /* 0x000000ff0a00720c */ /* 0x001fc80003f05070 */
[----:B------:R-:W-:-:S13]  /*6400*/  ISETP.NE.AND.EX P0, PT, R11, RZ, PT, P0 ;  /* 0x000000ff0b00720c */ /* 0x000fda0003f05300 */
[----:B-1234-:R-:W-:Y:S05]  /*6410*/  @!P0 BRA `(.L_x_162) ;  /* 0x0000000000288947 */ /* 0x01efea0003800000 */
        /* <DEDUP_REMOVED lines=10> */
.L_x_162:
[-CC-:B------:R-:W-:Y:S01]  /*64c0*/  SHF.R.U64 R101, R8, R0.reuse, R9.reuse ;  /* 0x0000000008657219 */ /* 0x180fe20000001209 */
[----:B------:R-:W0:Y:S01]  /*64d0*/  LDC.64 R26, c[0x0][0x640] ;  /* 0x00019000ff1a7b82 */ /* 0x000e220000000a00 */
[----:B------:R-:W-:Y:S01]  /*64e0*/  SHF.R.U32.HI R0, RZ, R0, R9 ;  /* 0x00000000ff007219 */ /* 0x000fe20000011609 */
[----:B------:R-:W-:Y:S01]  /*64f0*/  ULDC UR4, c[0x0][0x150] ;  /* 0x0000540000047ab9 */ /* 0x000fe20000000800 */
[----:B------:R-:W-:Y:S02]  /*6500*/  IADD3 R3, P0, RZ, -R101, RZ ;  /* 0x80000065ff037210 */ /* 0x000fe40007f1e0ff */
[----:B------:R-:W-:-:S03]  /*6510*/  I2FP.F32.U32 R7, R12 ;  /* 0x0000000c00077245 */ /* 0x000fc60000201000 */
[----:B------:R-:W1:Y:S01]  /*6520*/  LDC R6, c[0x0][0x618] ;  /* 0x00018600ff067b82 */ /* 0x000e620000000800 */
[----:B------:R-:W-:Y:S02]  /*6530*/  IMAD.X R5, RZ, RZ, ~R0, P0 ;  /* 0x000000ffff057224 */ /* 0x000fe400000e0e00 */
[----:B------:R-:W-:Y:S01]  /*6540*/  FMUL R7, R7, UR4 ;  /* 0x0000000407077c20 */ /* 0x000fe20008400000 */
[----:B------:R-:W-:Y:S01]  /*6550*/  ULDC UR4, c[0x0][0x154] ;  /* 0x0000550000047ab9 */ /* 0x000fe20000000800 */
[-C--:B------:R-:W-:Y:S02]  /*6560*/  IMAD R0, R5, R14.reuse, RZ ;  /* 0x0000000e05007224 */ /* 0x080fe400078e02ff */
[C---:B------:R-:W-:Y:S01]  /*6570*/  IMAD.WIDE.U32 R4, R3.reuse, R14, R16 ;  /* 0x0000000e03047225 */ /* 0x040fe200078e0010 */
[----:B------:R-:W2:Y:S01]  /*6580*/  LDC R8, c[0x0][0x608] ;  /* 0x00018200ff087b82 */ /* 0x000ea20000000800 */
[----:B------:R-:W3:Y:S02]  /*6590*/  F2I.U32.TRUNC.NTZ R7, R7 ;  /* 0x0000000700077305 */ /* 0x000ee4000020f000 */
[----:B------:R-:W-:Y:S01]  /*65a0*/  IMAD R3, R3, R15, R0 ;  /* 0x0000000f03037224 */ /* 0x000fe200078e0200 */
[----:B------:R-:W-:-:S03]  /*65b0*/  I2FP.F32.U32 R0, R20 ;  /* 0x0000001400007245 */ /* 0x000fc60000201000 */
[----:B------:R-:W-:Y:S01]  /*65c0*/  IMAD.IADD R3, R5, 0x1, R3 ;  /* 0x0000000105037824 */ /* 0x000fe200078e0203 */
[----:B------:R-:W4:Y:S01]  /*65d0*/  LDC R11, c[0x0][0x658] ;  /* 0x00019600ff0b7b82 */ /* 0x000f220000000800 */
[----:B0-----:R-:W-:-:S04]  /*65e0*/  ISETP.NE.U32.AND P0, PT, R26, RZ, PT ;  /* 0x000000ff1a00720c */ /* 0x001fc80003f05070 */
[----:B------:R-:W-:-:S03]  /*65f0*/  ISETP.NE.AND.EX P0, PT, R27, RZ, PT, P0 ;  /* 0x000000ff1b00720c */ /* 0x000fc60003f05300 */
[----:B------:R-:W0:Y:S01]  /*6600*/  LDC R9, c[0x0][0x144] ;  /* 0x00005100ff097b82 */ /* 0x000e220000000800 */
[-C--:B-1----:R-:W-:Y:S01]  /*6610*/  SHF.R.U64 R10, R4, R6.reuse, R3 ;  /* 0x00000006040a7219 */ /* 0x082fe20000001203 */
[----:B---3--:R-:W-:Y:S01]  /*6620*/  IMAD.MOV R7, RZ, RZ, -R7 ;  /* 0x000000ffff077224 */ /* 0x008fe200078e0a07 */
[----:B------:R-:W-:Y:S01]  /*6630*/  SHF.R.U32.HI R3, RZ, R6, R3 ;  /* 0x00000006ff037219 */ /* 0x000fe20000011603 */
[----:B------:R-:W-:-:S04]  /*6640*/  FMUL R6, R0, UR4 ;  /* 0x0000000400067c20 */ /* 0x000fc80008400000 */
[----:B------:R-:W1:Y:S01]  /*6650*/  LDC R21, c[0x0][0x148] ;  /* 0x00005200ff157b82 */ /* 0x000e620000000800 */
[----:B------:R3:W0:Y:S01]  /*6660*/  F2I.U32.TRUNC.NTZ R14, R6 ;  /* 0x00000006000e7305 */ /* 0x000622000020f000 */
[-CC-:B--2---:R-:W-:Y:S02]  /*6670*/  SHF.R.U64 R13, R10, R8.reuse, R3.reuse ;  /* 0x000000080a0d7219 */ /* 0x184fe40000001203 */
[----:B------:R-:W-:-:S04]  /*6680*/  SHF.R.U32.HI R0, RZ, R8, R3 ;  /* 0x00000008ff007219 */ /* 0x000fc80000011603 */
[----:B-----5:R-:W2:Y:S01]  /*6690*/  LDC R24, c[0x0][0x648] ;  /* 0x00019200ff187b82 */ /* 0x020ea20000000800 */
[-CC-:B----4-:R-:W-:Y:S02]  /*66a0*/  SHF.R.U64 R15, R13, R11.reuse, R0.reuse ;  /* 0x0000000b0d0f7219 */ /* 0x190fe40000001200 */
[----:B------:R-:W-:-:S03]  /*66b0*/  SHF.R.U32.HI R5, RZ, R11, R0 ;  /* 0x0000000bff057219 */ /* 0x000fc60000011600 */
[----:B------:R-:W-:Y:S02]  /*66c0*/  IMAD.MOV.U32 R4, RZ, RZ, R15 ;  /* 0x000000ffff047224 */ /* 0x000fe400078e000f */
[----:B------:R-:W4:Y:S01]  /*66d0*/  LDC R28, c[0x0][0x638] ;  /* 0x00018e00ff1c7b82 */ /* 0x000f220000000800 */
[----:B0-----:R-:W-:-:S07]  /*66e0*/  IMAD R25, R9, R7, R12 ;  /* 0x0000000709197224 */ /* 0x001fce00078e020c */
[----:B------:R-:W0:Y:S08]  /*66f0*/  LDC R29, c[0x0][0x610] ;  /* 0x00018400ff1d7b82 */ /* 0x000e300000000800 */
[----:B------:R-:W0:Y:S01]  /*6700*/  LDC R30, c[0x0][0x600] ;  /* 0x00018000ff1e7b82 */ /* 0x000e220000000800 */
[----:B-123--:R-:W-:Y:S05]  /*6710*/  @!P0 BRA `(.L_x_163) ;  /* 0x0000000000288947 */ /* 0x00efea0003800000 */
[----:B------:R-:W1:Y:S02]  /*6720*/  LDC R0, c[0x0][0x64c] ;  /* 0x00019300ff007b82 */ /* 0x000e640000000800 */
[----:B-1----:R-:W-:-:S05]  /*6730*/  IADD3 R3, P0, R15, R0, RZ ;  /* 0x000000000f037210 */ /* 0x002fca0007f1e0ff */
        /* <DEDUP_REMOVED lines=8> */
.L_x_163:
[----:B------:R-:W-:Y:S01]  /*67c0*/  ISETP.NE.AND P0, PT, R2, 0x1, PT ;  /* 0x000000010200780c */ /* 0x000fe20003f05270 */
[----:B------:R-:W-:Y:S01]  /*67d0*/  IMAD.MOV R14, RZ, RZ, -R14 ;  /* 0x000000ffff0e7224 */ /* 0x000fe200078e0a0e */
[----:B------:R-:W-:Y:S02]  /*67e0*/  SHF.R.U64 R3, R4, R24, R5 ;  /* 0x0000001804037219 */ /* 0x000fe40000001205 */
[----:B------:R-:W-:Y:S02]  /*67f0*/  LOP3.LUT R0, R13, R98, RZ, 0xc0, !PT ;  /* 0x000000620d007212 */ /* 0x000fe400078ec0ff */
[----:B------:R-:W-:Y:S01]  /*6800*/  LOP3.LUT R10, R10, R97, RZ, 0xc0, !PT ;  /* 0x000000610a0a7212 */ /* 0x000fe200078ec0ff */
[----:B------:R-:W-:Y:S02]  /*6810*/  IMAD.MOV R4, RZ, RZ, -R3 ;  /* 0x000000ffff047224 */ /* 0x000fe400078e0a03 */
[----:B------:R-:W-:Y:S02]  /*6820*/  IMAD R0, R93, R3, R0 ;  /* 0x000000035d007224 */ /* 0x000fe400078e0200 */
[----:B----4-:R-:W-:-:S02]  /*6830*/  IMAD R3, R4, R28, R15 ;  /* 0x0000001c04037224 */ /* 0x010fc400078e020f */
[----:B------:R-:W-:Y:S02]  /*6840*/  @P0 IMAD R25, R21, R14, R20 ;  /* 0x0000000e15190224 */ /* 0x000fe400078e0214 */
[----:B0-----:R-:W-:Y:S02]  /*6850*/  IMAD R5, R3, R30, R10 ;  /* 0x0000001e03057224 */ /* 0x001fe400078e020a */
[----:B------:R-:W-:Y:S02]  /*6860*/  IMAD R0, R0, R29, R25 ;  /* 0x0000001d00007224 */ /* 0x000fe400078e0219 */
[----:B------:R-:W-:-:S03]  /*6870*/  IMAD.MOV.U32 R4, RZ, RZ, 0x1 ;  /* 0x00000001ff047424 */ /* 0x000fc600078e00ff */
[----:B------:R-:W-:Y:S02]  /*6880*/  SEL R100, R5, R0, !P0 ;  /* 0x0000000005647207 */ /* 0x000fe40004000000 */
[----:B------:R-:W-:Y:S02]  /*6890*/  PRMT R3, R4, 0x7610, R3 ;  /* 0x0000761004037816 */ /* 0x000fe40000000003 */
[----:B------:R-:W-:-:S07]  /*68a0*/  SEL R0, R0, R5, !P0 ;  /* 0x0000000500007207 */ /* 0x000fce0004000000 */
.L_x_161:
[----:B------:R-:W-:Y:S01]  /*68b0*/  UIMAD.WIDE.U32 UR4, UR41, 0x24924925, URZ ;  /* 0x24924925290478a5 */ /* 0x000fe2000f8e003f */
[----:B------:R-:W-:Y:S01]  /*68c0*/  LOP3.LUT P0, RZ, R3, 0xff, RZ, 0xc0, !PT ;  /* 0x000000ff03ff7812 */ /* 0x000fe2000780c0ff */
[----:B------:R-:W-:Y:S02]  /*68d0*/  IMAD.MOV.U32 R103, RZ, RZ, R0 ;  /* 0x000000ffff677224 */ /* 0x000fe400078e0000 */
[----:B------:R-:W-:-:S04]  /*68e0*/  UIADD3 UR4, UR41, -UR5, URZ ;  /* 0x8000000529047290 */ /* 0x000fc8000fffe03f */
[----:B------:R-:W-:-:S04]  /*68f0*/  ULEA.HI UR4, UR4, UR5, URZ, 0x1f ;  /* 0x0000000504047291 */ /* 0x000fc8000f8ff83f */
[----:B------:R-:W-:-:S04]  /*6900*/  USHF.R.U32.HI UR4, URZ, 0x2, UR4 ;  /* 0x000000023f047899 */ /* 0x000fc80008011604 */
[----:B------:R-:W-:Y:S01]  /*6910*/  UIMAD UR41, UR4, -0x7, UR41 ;  /* 0xfffffff9042978a4 */ /* 0x000fe2000f8e0229 */
[----:B------:R-:W-:Y:S11]  /*6920*/  @P0 BRA `(.L_x_164) ;  /* 0xffffffa800f40947 */ /* 0x000ff6000383ffff */
[----:B------:R-:W-:Y:S05]  /*6930*/  EXIT ;  /* 0x000000000000794d */ /* 0x000fea0003800000 */
.L_x_7:
        /* <DEDUP_REMOVED lines=26> */
.L_x_166:
[----:B------:R-:W0:Y:S01]  /*6ae0*/  LDC.64 R30, c[0x0][0x640] ;  /* 0x00019000ff1e7b82 */ /* 0x000e220000000a00 */
[-CC-:B------:R-:W-:Y:S01]  /*6af0*/  SHF.R.U64 R22, R14, R8.reuse, R15.reuse ;  /* 0x000000080e167219 */ /* 0x180fe2000000120f */
[----:B------:R-:W-:Y:S01]  /*6b00*/  IMAD.MOV.U32 R27, RZ, RZ, 0x1 ;  /* 0x00000001ff1b7424 */ /* 0x000fe200078e00ff */
[----:B------:R-:W-:Y:S02]  /*6b10*/  SHF.R.U32.HI R7, RZ, R8, R15 ;  /* 0x00000008ff077219 */ /* 0x000fe4000001160f */
[----:B------:R-:W-:-:S03]  /*6b20*/  IADD3 R13, P0, RZ, -R22, RZ ;  /* 0x80000016ff0d7210 */ /* 0x000fc60007f1e0ff */
[----:B------:R-:W1:Y:S02]  /*6b30*/  LDC R12, c[0x0][0x618] ;  /* 0x00018600ff0c7b82 */ /* 0x000e640000000800 */
[----:B------:R-:W-:Y:S02]  /*6b40*/  IMAD.X R7, RZ, RZ, ~R7, P0 ;  /* 0x000000ffff077224 */ /* 0x000fe400000e0e07 */
[----:B------:R-:W-:-:S04]  /*6b50*/  IMAD.WIDE.U32 R10, R13, R24, R16 ;  /* 0x000000180d0a7225 */ /* 0x000fc800078e0010 */
[----:B------:R-:W2:Y:S01]  /*6b60*/  LDC R14, c[0x0][0x608] ;  /* 0x00018200ff0e7b82 */ /* 0x000ea20000000800 */
[----:B------:R-:W-:-:S04]  /*6b70*/  IMAD R8, R7, R24, RZ ;  /* 0x0000001807087224 */ /* 0x000fc800078e02ff */
[----:B------:R-:W-:-:S03]  /*6b80*/  IMAD R7, R13, R25, R8 ;  /* 0x000000190d077224 */ /* 0x000fc600078e0208 */
[----:B------:R-:W3:Y:S01]  /*6b90*/  LDC R28, c[0x0][0x658] ;  /* 0x00019600ff1c7b82 */ /* 0x000ee20000000800 */
[----:B------:R-:W-:Y:S01]  /*6ba0*/  IMAD.IADD R7, R11, 0x1, R7 ;  /* 0x000000010b077824 */ /* 0x000fe200078e0207 */
[----:B0-----:R-:W-:Y:S01]  /*6bb0*/  ISETP.NE.U32.AND P0, PT, R30, RZ, PT ;  /* 0x000000ff1e00720c */ /* 0x001fe20003f05070 */
[----:B------:R-:W-:-:S03]  /*6bc0*/  IMAD.MOV.U32 R11, RZ, RZ, -0x1 ;  /* 0xffffffffff0b7424 */ /* 0x000fc600078e00ff */
        /* <DEDUP_REMOVED lines=8> */
[-C--:B---3--:R-:W-:Y:S02]  /*6c50*/  SHF.L.U32 R10, R11, R28.reuse, RZ ;  /* 0x0000001c0b0a7219 */ /* 0x088fe400000006ff */
[--C-:B------:R-:W-:Y:S02]  /*6c60*/  SHF.R.U64 R26, R24, R28, R7.reuse ;  /* 0x0000001c181a7219 */ /* 0x100fe40000001207 */
[----:B------:R-:W-:Y:S02]  /*6c70*/  LOP3.LUT R29, RZ, R10, RZ, 0x33, !PT ;  /* 0x0000000aff1d7212 */ /* 0x000fe400078e33ff */
[----:B------:R-:W-:Y:S01]  /*6c80*/  SHF.R.U32.HI R11, RZ, R28, R7 ;  /* 0x0000001cff0b7219 */ /* 0x000fe20000011607 */
[----:B------:R-:W3:Y:S01]  /*6c90*/  LDC R32, c[0x0][0x610] ;  /* 0x00018400ff207b82 */ /* 0x000ee20000000800 */
[----:B------:R-:W-:Y:S01]  /*6ca0*/  IMAD.MOV.U32 R10, RZ, RZ, R26 ;  /* 0x000000ffff0a7224 */ /* 0x000fe200078e001a */
[----:B------:R-:W-:Y:S06]  /*6cb0*/  @!P0 BRA `(.L_x_167) ;  /* 0x0000000000288947 */ /* 0x000fec0003800000 */
        /* <DEDUP_REMOVED lines=10> */
.L_x_167:
[----:B------:R-:W-:Y:S02]  /*6d60*/  ISETP.NE.AND P0, PT, R2, 0x1, PT ;  /* 0x000000010200780c */ /* 0x000fe40003f05270 */
[----:B-1----:R-:W-:Y:S01]  /*6d70*/  SHF.R.U64 R8, R10, R8, R11 ;  /* 0x000000080a087219 */ /* 0x002fe2000000120b */
[----:B0-----:R-:W-:Y:S01]  /*6d80*/  VIADD R11, R21, 0xffffffff ;  /* 0xffffffff150b7836 */ /* 0x001fe20000000000 */
[----:B------:R-:W-:Y:S02]  /*6d90*/  SHF.L.U32 R27, R27, R28, RZ ;  /* 0x0000001c1b1b7219 */ /* 0x000fe400000006ff */
[----:B------:R-:W-:Y:S01]  /*6da0*/  LOP3.LUT R5, R24, R29, RZ, 0xc0, !PT ;  /* 0x0000001d18057212 */ /* 0x000fe200078ec0ff */
[----:B------:R-:W-:-:S04]  /*6db0*/  IMAD.MOV R7, RZ, RZ, -R8 ;  /* 0x000000ffff077224 */ /* 0x000fc800078e0a08 */
[----:B------:R-:W-:Y:S02]  /*6dc0*/  IMAD R5, R27, R8, R5 ;  /* 0x000000081b057224 */ /* 0x000fe400078e0205 */
[----:B------:R-:W-:Y:S01]  /*6dd0*/  @P0 IMAD R6, R9, R23, R4 ;  /* 0x0000001709060224 */ /* 0x000fe200078e0204 */
[----:B------:R-:W-:Y:S01]  /*6de0*/  LOP3.LUT R9, R20, R11, RZ, 0xc0, !PT ;  /* 0x0000000b14097212 */ /* 0x000fe200078ec0ff */
[----:B--2---:R-:W-:Y:S02]  /*6df0*/  IMAD R4, R7, R25, R26 ;  /* 0x0000001907047224 */ /* 0x004fe400078e021a */
[----:B---3--:R-:W-:Y:S02]  /*6e00*/  IMAD R6, R5, R32, R6 ;  /* 0x0000002005067224 */ /* 0x008fe400078e0206 */
[----:B------:R-:W-:Y:S02]  /*6e10*/  IMAD R5, R4, R21, R9 ;  /* 0x0000001504057224 */ /* 0x000fe400078e0209 */
[----:B------:R-:W-:-:S02]  /*6e20*/  IMAD.MOV.U32 R8, RZ, RZ, 0x1 ;  /* 0x00000001ff087424 */ /* 0x000fc400078e00ff */
[----:B------:R-:W-:Y:S01]  /*6e30*/  IMAD.MOV.U32 R7, RZ, RZ, R22 ;  /* 0x000000ffff077224 */ /* 0x000fe200078e0016 */
[----:B------:R-:W-:Y:S02]  /*6e40*/  SEL R21, R5, R6, !P0 ;  /* 0x0000000605157207 */ /* 0x000fe40004000000 */
[----:B------:R-:W-:-:S07]  /*6e50*/  SEL R20, R6, R5, !P0 ;  /* 0x0000000506147207 */ /* 0x000fce0004000000 */
.L_x_165:
[----:B------:R-:W-:-:S08]  /*6e60*/  NOP ;  /* 0x0000000000007918 */ /* 0x000fd00000000000 */
[----:B------:R-:W0:-:S00]  /*6e70*/  USETMAXREG.DEALLOC.CTAPOOL 0x28 ;  /* 0x00000028000079c8 */ /* 0x000e0000080e0500 */
[----:B0-----:R-:W-:-:S13]  /*6e80*/  ISETP.NE.AND P0, PT, R3, RZ, PT ;  /* 0x000000ff0300720c */ /* 0x001fda0003f05270 */
[----:B------:R-:W-:Y:S05]  /*6e90*/  @P0 EXIT ;  /* 0x000000000000094d */ /* 0x000fea0003800000 */
[----:B------:R-:W-:Y:S01]  /*6ea0*/  LOP3.LUT P0, RZ, R8, 0xff, RZ, 0xc0, !PT ;  /* 0x000000ff08ff7812 */ /* 0x000fe2000780c0ff */
[----:B------:R-:W-:Y:S02]  /*6eb0*/  IMAD.MOV.U32 R3, RZ, RZ, 0x1 ;  /* 0x00000001ff037424 */ /* 0x000fe400078e00ff */
[----:B------:R-:W-:-:S10]  /*6ec0*/  IMAD.MOV.U32 R8, RZ, RZ, RZ ;  /* 0x000000ffff087224 */ /* 0x000fd400078e00ff */
[----:B------:R-:W-:Y:S05]  /*6ed0*/  @!P0 BRA `(.L_x_168) ;  /* 0x0000000c00508947 */ /* 0x000fea0003800000 */
[----:B------:R-:W0:Y:S01]  /*6ee0*/  LDC R3, c[0x0][0x28c] ;  /* 0x0000a300ff037b82 */ /* 0x000e220000000800 */
[----:B------:R-:W1:Y:S01]  /*6ef0*/  S2R R13, SR_CgaCtaId ;  /* 0x00000000000d7919 */ /* 0x000e620000008800 */
[----:B------:R-:W-:Y:S01]  /*6f00*/  ULDC UR5, c[0x0][0x658] ;  /* 0x0001960000057ab9 */ /* 0x000fe20000000800 */
[----:B------:R-:W-:Y:S01]  /*6f10*/  UMOV UR6, 0xffffffff ;  /* 0xffffffff00067882 */ /* 0x000fe20000000000 */
[----:B------:R-:W-:Y:S01]  /*6f20*/  BSSY B0, `(.L_x_168) ;  /* 0x00000cf000007945 */ /* 0x000fe20003800000 */
[----:B------:R-:W-:Y:S01]  /*6f30*/  USHF.L.U32 UR6, UR6, UR5, URZ ;  /* 0x0000000506067299 */ /* 0x000fe2000800063f */
[----:B------:R-:W-:Y:S01]  /*6f40*/  IMAD.MOV.U32 R10, RZ, RZ, 0x1 ;  /* 0x00000001ff0a7424 */ /* 0x000fe200078e00ff */
[----:B------:R-:W-:Y:S01]  /*6f50*/  LOP3.LUT R9, R18, 0x2, RZ, 0xfc, !PT ;  /* 0x0000000212097812 */ /* 0x000fe200078efcff */
[----:B------:R-:W-:Y:S01]  /*6f60*/  IMAD.MOV.U32 R8, RZ, RZ, RZ ;  /* 0x000000ffff087224 */ /* 0x000fe200078e00ff */
[----:B------:R-:W-:Y:S01]  /*6f70*/  ULDC UR4, c[0x0][0x600] ;  /* 0x0001800000047ab9 */ /* 0x000fe20000000800 */
[----:B------:R-:W-:Y:S01]  /*6f80*/  UMOV UR7, 0x1 ;  /* 0x0000000100077882 */ /* 0x000fe20000000000 */
[----:B------:R-:W-:-:S02]  /*6f90*/  UIADD3 UR13, UR4, -0x1, URZ ;  /* 0xffffffff040d7890 */ /* 0x000fc4000fffe03f */
[----:B------:R-:W-:Y:S02]  /*6fa0*/  USHF.L.U32 UR15, UR7, UR5, URZ ;  /* 0x00000005070f7299 */ /* 0x000fe4000800063f */
[----:B------:R-:W-:Y:S01]  /*6fb0*/  ULOP3.LUT UR14, URZ, UR6, URZ, 0x33, !UPT ;  /* 0x000000063f0e7292 */ /* 0x000fe2000f8e333f */
[----:B------:R-:W-:Y:S01]  /*6fc0*/  ULDC.64 UR22, c[0x0][0x198] ;  /* 0x0000660000167ab9 */ /* 0x000fe20000000a00 */
[----:B0-----:R-:W-:-:S05]  /*6fd0*/  VIADD R3, R3, 0x3f ;  /* 0x0000003f03037836 */ /* 0x001fca0000000000 */
[----:B------:R-:W-:-:S04]  /*6fe0*/  SHF.R.S32.HI R4, RZ, 0x1f, R3 ;  /* 0x0000001fff047819 */ /* 0x000fc80000011403 */
[----:B------:R-:W-:Y:S01]  /*6ff0*/  LEA.HI R4, R4, R3, RZ, 0x6 ;  /* 0x0000000304047211 */ /* 0x000fe200078f30ff */
[C---:B-1----:R-:W-:Y:S02]  /*7000*/  IMAD.SHL.U32 R12, R13.reuse, 0x20, RZ ;  /* 0x000000200d0c7824 */ /* 0x042fe400078e00ff */
[----:B------:R-:W-:Y:S01]  /*7010*/  IMAD.SHL.U32 R13, R13, 0x800, RZ ;  /* 0x000008000d0d7824 */ /* 0x000fe200078e00ff */
[----:B------:R-:W-:Y:S01]  /*7020*/  SHF.R.S32.HI R11, RZ, 0x6, R4 ;  /* 0x00000006ff0b7819 */ /* 0x000fe20000011404 */
[----:B------:R-:W-:Y:S01]  /*7030*/  IMAD.MOV.U32 R3, RZ, RZ, 0x1 ;  /* 0x00000001ff037424 */ /* 0x000fe200078e00ff */
[----:B------:R-:W-:Y:S02]  /*7040*/  LOP3.LUT R12, R12, 0x60, RZ, 0xc0, !PT ;  /* 0x000000600c0c7812 */ /* 0x000fe400078ec0ff */
[----:B------:R-:W-:Y:S01]  /*7050*/  LOP3.LUT R13, R13, 0x1800, RZ, 0xc0, !PT ;  /* 0x000018000d0d7812 */ /* 0x000fe200078ec0ff */
[----:B------:R-:W-:-:S07]  /*7060*/  VIADD R19, R11, 0x1 ;  /* 0x000000010b137836 */ /* 0x000fce0000000000 */
.L_x_179:
[----:B------:R-:W-:-:S03]  /*7070*/  UMOV UR4, 0xffffffff ;  /* 0xffffffff00047882 */ /* 0x000fc60000000000 */
[----:B------:R-:W-:Y:S05]  /*7080*/  BRA.DIV UR4, `(.L_x_169) ;  /* 0x0000001204387947 */ /* 0x000fea000b800000 */
[----:B------:R-:W-:-:S13]  /*7090*/  ELECT P6, URZ, PT ;  /* 0x00000000003f782f */ /* 0x000fda00038c0000 */
.L_x_193:
[----:B------:R-:W-:Y:S04]  /*70a0*/  BSSY B1, `(.L_x_170) ;  /* 0x0000041000017945 */ /* 0x000fe80003800000 */
[----:B------:R-:W-:Y:S05]  /*70b0*/  @!P6 BRA `(.L_x_171) ;  /* 0x0000000000fce947 */ /* 0x000fea0003800000 */
[----:B------:R-:W0:Y:S02]  /*70c0*/  LDC R4, c[0x0][0x28c] ;  /* 0x0000a300ff047b82 */ /* 0x000e240000000800 */
[----:B0-----:R-:W-:-:S13]  /*70d0*/  ISETP.GE.AND P0, PT, R4, 0x1, PT ;  /* 0x000000010400780c */ /* 0x001fda0003f06270 */
[----:B------:R-:W-:Y:S05]  /*70e0*/  @!P0 BRA `(.L_x_171) ;  /* 0x0000000000f08947 */ /* 0x000fea0003800000 */
[----:B------:R-:W-:Y:S02]  /*70f0*/  IMAD.SHL.U32 R20, R20, 0x80, RZ ;  /* 0x0000008014147824 */ /* 0x000fe400078e00ff */
[----:B------:R-:W-:Y:S02]  /*7100*/  IMAD R21, R21, 0x80, R12 ;  /* 0x0000008015157824 */ /* 0x000fe400078e020c */
[----:B------:R-:W-:Y:S02]  /*7110*/  IMAD.MOV.U32 R22, RZ, RZ, RZ ;  /* 0x000000ffff167224 */ /* 0x000fe400078e00ff */
[----:B------:R-:W-:Y:S02]  /*7120*/  IMAD.MOV.U32 R4, RZ, RZ, R19 ;  /* 0x000000ffff047224 */ /* 0x000fe400078e0013 */
[----:B------:R-:W-:Y:S02]  /*7130*/  IMAD.MOV.U32 R5, RZ, RZ, R3 ;  /* 0x000000ffff057224 */ /* 0x000fe400078e0003 */
[----:B------:R-:W-:-:S02]  /*7140*/  IMAD.MOV.U32 R6, RZ, RZ, R8 ;  /* 0x000000ffff067224 */ /* 0x000fc400078e0008 */
[----:B------:R-:W-:-:S07]  /*7150*/  VIADD R24, R20, 0x40 ;  /* 0x0000004014187836 */ /* 0x000fce0000000000 */
.L_x_174:
[----:B------:R-:W0:Y:S01]  /*7160*/  S2R R15, SR_CgaCtaId ;  /* 0x00000000000f7919 */ /* 0x000e220000008800 */
[----:B------:R-:W-:Y:S02]  /*7170*/  MOV R14, 0x400 ;  /* 0x00000400000e7802 */ /* 0x000fe40000000f00 */
[----:B------:R-:W-:Y:S02]  /*7180*/  ISETP.NE.AND P1, PT, R0, RZ, PT ;  /* 0x000000ff0000720c */ /* 0x000fe40003f25270 */
[----:B0-----:R-:W-:Y:S02]  /*7190*/  LEA R25, R15, R14, 0x18 ;  /* 0x0000000e0f197211 */ /* 0x001fe400078ec0ff */
[----:B------:R-:W-:-:S09]  /*71a0*/  SHF.L.U32 R14, R5, 0x1f, RZ ;  /* 0x0000001f050e7819 */ /* 0x000fd200000006ff */
[----:B------:R-:W0:Y:S01]  /*71b0*/  @!P1 LDC R15, c[0x0][0x500] ;  /* 0x00014000ff0f9b82 */ /* 0x000e220000000800 */
[----:B------:R-:W-:-:S04]  /*71c0*/  IMAD R23, R6, 0x8, R25 ;  /* 0x0000000806177824 */ /* 0x000fc800078e0219 */
[----:B------:R-:W1:Y:S02]  /*71d0*/  SYNCS.PHASECHK.TRANS64.TRYWAIT P0, [R23+URZ+0x38], R14 ;  /* 0x0000380e170075a7 */ /* 0x000e64000800017f */
[----:B-1----:R-:W-:Y:S05]  /*71e0*/  @!P0 BRA `(.L_x_172) ;  /* 0x0000001000008947 */ /* 0x002fea0003800000 */
.L_x_194:
[----:B-1----:R-:W-:Y:S01]  /*71f0*/  PRMT R14, R9, 0x9910, RZ ;  /* 0x00009910090e7816 */ /* 0x002fe200000000ff */
[----:B0-----:R0:W-:Y:S03]  /*7200*/  @!P1 SYNCS.ARRIVE.TRANS64 RZ, [R23+URZ], R15 ;  /* 0x0000000f17ff99a7 */ /* 0x0011e6000800003f */
[----:B------:R-:W-:-:S13]  /*7210*/  ISETP.NE.AND P0, PT, R14, 0x2, PT ;  /* 0x000000020e00780c */ /* 0x000fda0003f05270 */
[----:B0-----:R-:W-:Y:S05]  /*7220*/  @P0 BRA `(.L_x_173) ;  /* 0x0000000000040947 */ /* 0x001fea0003800000 */
[----:B------:R-:W-:Y:S01]  /*7230*/  BPT.TRAP 0x1 ;  /* 0x000000040000795c */ /* 0x000fe20000300000 */
.L_x_173:
[C---:B------:R-:W-:Y:S01]  /*7240*/  IMAD R14, R6.reuse, 0x2000, R13 ;  /* 0x00002000060e7824 */ /* 0x040fe200078e020d */
[----:B------:R-:W-:Y:S01]  /*7250*/  R2UR UR25, R23 ;  /* 0x00000000171972ca */ /* 0x000fe200000e0000 */
[--C-:B------:R-:W-:Y:S01]  /*7260*/  IMAD R15, R6, 0x4000, R25.reuse ;  /* 0x00004000060f7824 */ /* 0x100fe200078e0219 */
[----:B------:R-:W-:Y:S01]  /*7270*/  R2UR UR27, R22 ;  /* 0x00000000161b72ca */ /* 0x000fe200000e0000 */
[----:B------:R-:W-:Y:S01]  /*7280*/  IMAD R14, R14, 0x2, R25 ;  /* 0x000000020e0e7824 */ /* 0x000fe200078e0219 */
[----:B------:R-:W-:Y:S01]  /*7290*/  R2UR UR28, R7 ;  /* 0x00000000071c72ca */ /* 0x000fe200000e0000 */
[----:B------:R-:W-:Y:S01]  /*72a0*/  VIADD R4, R4, 0xffffffff ;  /* 0xffffffff04047836 */ /* 0x000fe20000000000 */
[----:B------:R-:W-:Y:S01]  /*72b0*/  R2UR UR16, R15 ;  /* 0x000000000f1072ca */ /* 0x000fe200000e0000 */
[----:B------:R-:W-:Y:S01]  /*72c0*/  UIADD3 UR4, UP0, UR22, 0xf0, URZ ;  /* 0x000000f016047890 */ /* 0x000fe2000ff1e03f */
[----:B------:R-:W-:Y:S01]  /*72d0*/  R2UR UR8, R14 ;  /* 0x000000000e0872ca */ /* 0x000fe200000e0000 */
[----:B------:R-:W-:Y:S01]  /*72e0*/  UIADD3 UR30, UP1, UR22, 0x1f0, URZ ;  /* 0x000001f0161e7890 */ /* 0x000fe2000ff3e03f */
[----:B------:R-:W-:Y:S01]  /*72f0*/  R2UR UR26, R20 ;  /* 0x00000000141a72ca */ /* 0x000fe200000e0000 */
[----:B------:R-:W-:Y:S01]  /*7300*/  UIADD3.X UR5, URZ, UR23, URZ, UP0, !UPT ;  /* 0x000000173f057290 */ /* 0x000fe200087fe43f */
[----:B------:R-:W-:Y:S01]  /*7310*/  R2UR UR18, R24 ;  /* 0x00000000181272ca */ /* 0x000fe200000e0000 */
[----:B------:R-:W-:Y:S01]  /*7320*/  VIADD R6, R6, 0x1 ;  /* 0x0000000106067836 */ /* 0x000fe20000000000 */
[----:B------:R-:W-:Y:S01]  /*7330*/  R2UR UR11, R21 ;  /* 0x00000000150b72ca */ /* 0x000fe200000e0000 */
[----:B------:R-:W-:Y:S01]  /*7340*/  UIADD3.X UR31, URZ, UR23, URZ, UP1, !UPT ;  /* 0x000000173f1f7290 */ /* 0x000fe20008ffe43f */
[----:B------:R-:W-:Y:S01]  /*7350*/  ISETP.GT.AND P1, PT, R4, 0x1, PT ;  /* 0x000000010400780c */ /* 0x000fe20003f24270 */
[----:B------:R-:W-:Y:S01]  /*7360*/  UMOV UR6, 0x0 ;  /* 0x0000000000067882 */ /* 0x000fe20000000000 */
[----:B------:R-:W-:Y:S01]  /*7370*/  ISETP.NE.AND P0, PT, R6, 0x7, PT ;  /* 0x000000070600780c */ /* 0x000fe20003f05270 */
[----:B------:R-:W-:Y:S01]  /*7380*/  UIADD3 UR24, UR16, 0x180, URZ ;  /* 0x0000018010187890 */ /* 0x000fe2000fffe03f */
[----:B------:R-:W-:Y:S01]  /*7390*/  VIADD R22, R22, 0x40 ;  /* 0x0000004016167836 */ /* 0x000fe20000000000 */
[----:B------:R-:W-:Y:S01]  /*73a0*/  UIADD3 UR16, UR16, 0x2180, URZ ;  /* 0x0000218010107890 */ /* 0x000fe2000fffe03f */
[----:B------:R-:W-:Y:S01]  /*73b0*/  SEL R14, RZ, 0x1, P0 ;  /* 0x00000001ff0e7807 */ /* 0x000fe20000000000 */
[----:B------:R-:W-:Y:S01]  /*73c0*/  UIADD3 UR8, UR8, 0x1c180, URZ ;  /* 0x0001c18008087890 */ /* 0x000fe2000fffe03f */
[----:B------:R-:W-:Y:S01]  /*73d0*/  SEL R6, R6, RZ, P0 ;  /* 0x000000ff06067207 */ /* 0x000fe20000000000 */
[----:B------:R-:W-:Y:S01]  /*73e0*/  UMOV UR7, 0x10000000 ;  /* 0x1000000000077882 */ /* 0x000fe20000000000 */
[----:B------:R-:W-:Y:S01]  /*73f0*/  UMOV UR17, UR25 ;  /* 0x0000001900117c82 */ /* 0x000fe20008000000 */
[----:B------:R-:W-:Y:S01]  /*7400*/  UMOV UR19, UR27 ;  /* 0x0000001b00137c82 */ /* 0x000fe20008000000 */
[----:B------:R-:W-:Y:S01]  /*7410*/  UMOV UR20, UR28 ;  /* 0x0000001c00147c82 */ /* 0x000fe20008000000 */
[----:B------:R0:W-:Y:S01]  /*7420*/  UTMALDG.3D [UR24], [UR4], desc[UR6] ;  /* 0x00000618040075b4 */ /* 0x0001e20008011000 */
[----:B------:R-:W-:Y:S01]  /*7430*/  UMOV UR21, 0xf0000 ;  /* 0x000f000000157882 */ /* 0x000fe20000000000 */
[----:B------:R-:W-:Y:S01]  /*7440*/  UMOV UR9, UR25 ;  /* 0x0000001900097c82 */ /* 0x000fe20008000000 */
[----:B------:R-:W-:Y:S01]  /*7450*/  UMOV UR10, UR27 ;  /* 0x0000001b000a7c82 */ /* 0x000fe20008000000 */
[----:B------:R-:W-:Y:S01]  /*7460*/  UMOV UR12, UR28 ;  /* 0x0000001c000c7c82 */ /* 0x000fe20008000000 */
[----:B------:R-:W-:Y:S01]  /*7470*/  LOP3.LUT R5, R5, R14, RZ, 0x3c, !PT ;  /* 0x0000000e05057212 */ /* 0x000fe200078e3cff */
[----:B------:R0:W-:Y:S01]  /*7480*/  UTMALDG.3D [UR16], [UR4], desc[UR6] ;  /* 0x00000610040075b4 */ /* 0x0001e20008011000 */
[----:B------:R0:W-:Y:S02]  /*7490*/  UTMALDG.3D.MULTICAST [UR8], [UR30], UR21, desc[UR6] ;  /* 0x000006081e0073b4 */ /* 0x0001e40008011815 */
[----:B0-----:R-:W-:Y:S05]  /*74a0*/  @P1 BRA `(.L_x_174) ;  /* 0xfffffffc002c1947 */ /* 0x001fea000383ffff */
.L_x_171:
[----:B------:R-:W-:Y:S05]  /*74b0*/  BSYNC B1 ;  /* 0x0000000000017941 */ /* 0x000fea0003800000 */
.L_x_170:
[----:B------:R-:W-:Y:S01]  /*74c0*/  LOP3.LUT P1, RZ, R10, 0xff, RZ, 0xc0, !PT ;  /* 0x000000ff0aff7812 */ /* 0x000fe2000782c0ff */
[C---:B------:R-:W-:Y:S01]  /*74d0*/  IMAD.IADD R15, R11.reuse, 0x1, R8 ;  /* 0x000000010b0f7824 */ /* 0x040fe200078e0208 */
[----:B------:R-:W-:Y:S01]  /*74e0*/  ULDC.64 UR4, c[0x0][0x650] ;  /* 0x0001940000047ab9 */ /* 0x000fe20000000a00 */
[----:B------:R-:W-:Y:S01]  /*74f0*/  ISETP.GE.U32.AND P2, PT, R11, 0x7, PT ;  /* 0x000000070b00780c */ /* 0x000fe20003f46070 */
[----:B------:R-:W-:Y:S01]  /*7500*/  BSSY B1, `(.L_x_175) ;  /* 0x000006e000017945 */ /* 0x000fe20003800000 */
[C---:B------:R-:W-:Y:S01]  /*7510*/  IMAD.WIDE.U32 R4, R15.reuse, 0x24924925, RZ ;  /* 0x249249250f047825 */ /* 0x040fe200078e00ff */
[----:B------:R-:W-:Y:S02]  /*7520*/  ISETP.GT.U32.AND P0, PT, R15, 0x6, PT ;  /* 0x000000060f00780c */ /* 0x000fe40003f04070 */
[----:B------:R-:W-:Y:S01]  /*7530*/  PRMT R10, RZ, 0x7610, R10 ;  /* 0x00007610ff0a7816 */ /* 0x000fe2000000000a */
[----:B------:R-:W-:Y:S01]  /*7540*/  IMAD.MOV.U32 R20, RZ, RZ, -0x1 ;  /* 0xffffffffff147424 */ /* 0x000fe200078e00ff */
[----:B------:R-:W-:Y:S01]  /*7550*/  ISETP.LT.U32.AND P0, PT, R11, 0x7, P0 ;  /* 0x000000070b00780c */ /* 0x000fe20000701070 */
[----:B------:R-:W-:-:S02]  /*7560*/  IMAD.MOV.U32 R21, RZ, RZ, -0x1 ;  /* 0xffffffffff157424 */ /* 0x000fc400078e00ff */
[----:B------:R-:W0:Y:S01]  /*7570*/  @P1 S2R R7, SR_CgaCtaId ;  /* 0x0000000000071919 */ /* 0x000e220000008800 */
[----:B------:R-:W-:Y:S02]  /*7580*/  SEL R4, RZ, 0x1, !P0 ;  /* 0x00000001ff047807 */ /* 0x000fe40004000000 */
[----:B------:R-:W-:Y:S02]  /*7590*/  IADD3 R16, P0, R16, UR36, RZ ;  /* 0x0000002410107c10 */ /* 0x000fe4000ff1e0ff */
[----:B------:R-:W-:Y:S02]  /*75a0*/  @P1 MOV R6, 0x400 ;  /* 0x0000040000061802 */ /* 0x000fe40000000f00 */
[----:B------:R-:W-:Y:S02]  /*75b0*/  IADD3.X R17, R17, UR42, RZ, P0, !PT ;  /* 0x0000002a11117c10 */ /* 0x000fe400087fe4ff */
[----:B------:R-:W-:Y:S02]  /*75c0*/  ISETP.GE.U32.AND P0, PT, R16, UR4, PT ;  /* 0x0000000410007c0c */ /* 0x000fe4000bf06070 */
[----:B------:R-:W-:-:S02]  /*75d0*/  LOP3.LUT R3, R3, R4, RZ, 0x3c, !PT ;  /* 0x0000000403037212 */ /* 0x000fc400078e3cff */
[----:B------:R-:W-:Y:S02]  /*75e0*/  ISETP.GE.U32.AND.EX P0, PT, R17, UR5, PT, P0 ;  /* 0x0000000511007c0c */ /* 0x000fe4000bf06100 */
[----:B------:R-:W-:Y:S02]  /*75f0*/  PRMT R4, RZ, 0x7610, R4 ;  /* 0x00007610ff047816 */ /* 0x000fe40000000004 */
[----:B0-----:R-:W-:Y:S01]  /*7600*/  @P1 LEA R6, R7, R6, 0x18 ;  /* 0x0000000607061211 */ /* 0x001fe200078ec0ff */
[----:B------:R-:W-:-:S03]  /*7610*/  IMAD.IADD R7, R15, 0x1, -R5 ;  /* 0x000000010f077824 */ /* 0x000fc600078e0a05 */
[----:B------:R0:W-:Y:S02]  /*7620*/  @P1 SYNCS.ARRIVE.TRANS64.A1T0 RZ, [R6+URZ+0x88], RZ ;  /* 0x000088ff06ff19a7 */ /* 0x0001e4000810003f */
[----:B------:R-:W-:-:S04]  /*7630*/  LEA.HI R7, R7, R5, RZ, 0x1f ;  /* 0x0000000507077211 */ /* 0x000fc800078ff8ff */
[----:B------:R-:W-:Y:S01]  /*7640*/  SHF.R.U32.HI R8, RZ, 0x2, R7 ;  /* 0x00000002ff087819 */ /* 0x000fe20000011607 */
[----:B------:R-:W-:-:S03]  /*7650*/  IMAD.MOV.U32 R7, RZ, RZ, -0x1 ;  /* 0xffffffffff077424 */ /* 0x000fc600078e00ff */
[----:B------:R-:W-:Y:S01]  /*7660*/  @P2 LOP3.LUT R3, R3, 0x1, R8, 0x78, !PT ;  /* 0x0000000103032812 */ /* 0x000fe200078e7808 */
[----:B------:R-:W-:Y:S01]  /*7670*/  IMAD R8, R8, -0x7, R15 ;  /* 0xfffffff908087824 */ /* 0x000fe200078e020f */
[----:B0-----:R-:W-:Y:S06]  /*7680*/  @P0 BRA `(.L_x_176) ;  /* 0x0000000400540947 */ /* 0x001fec0003800000 */
[----:B------:R-:W0:Y:S01]  /*7690*/  S2R R15, SR_CTAID.X ;  /* 0x00000000000f7919 */ /* 0x000e220000002500 */
[----:B------:R-:W-:Y:S01]  /*76a0*/  ULDC.64 UR4, c[0x0][0x628] ;  /* 0x00018a0000047ab9 */ /* 0x000fe20000000a00 */
[----:B------:R-:W-:Y:S01]  /*76b0*/  ULDC UR7, c[0x0][0x630] ;  /* 0x00018c0000077ab9 */ /* 0x000fe20000000800 */
[----:B------:R-:W-:Y:S01]  /*76c0*/  ISETP.NE.U32.AND P0, PT, RZ, UR4, PT ;  /* 0x00000004ff007c0c */ /* 0x000fe2000bf05070 */
[----:B------:R-:W1:Y:S01]  /*76d0*/  S2R R20, SR_CTAID.Y ;  /* 0x0000000000147919 */ /* 0x000e620000002600 */
[----:B------:R-:W-:Y:S01]  /*76e0*/  ULDC UR8, c[0x0][0x150] ;  /* 0x0000540000087ab9 */ /* 0x000fe20000000800 */
[----:B------:R-:W-:Y:S01]  /*76f0*/  IMAD.MOV.U32 R4, RZ, RZ, R16 ;  /* 0x000000ffff047224 */ /* 0x000fe200078e0010 */
[----:B------:R-:W-:Y:S01]  /*7700*/  ISETP.NE.AND.EX P0, PT, RZ, UR5, PT, P0 ;  /* 0x00000005ff007c0c */ /* 0x000fe2000bf05300 */
[----:B------:R-:W-:Y:S01]  /*7710*/  IMAD.MOV.U32 R5, RZ, RZ, R17 ;  /* 0x000000ffff057224 */ /* 0x000fe200078e0011 */
[----:B0-----:R-:W-:-:S11]  /*7720*/  I2FP.F32.U32 R22, R15 ;  /* 0x0000000f00167245 */ /* 0x001fd60000201000 */
[----:B------:R-:W-:Y:S05]  /*7730*/  @!P0 BRA `(.L_x_177) ;  /* 0x0000000000288947 */ /* 0x000fea0003800000 */
[----:B------:R-:W-:Y:S02]  /*7740*/  ULDC UR6, c[0x0][0x634] ;  /* 0x00018d0000067ab9 */ /* 0x000fe40000000800 */
[----:B------:R-:W-:-:S05]  /*7750*/  IADD3 R5, P0, R16, UR6, RZ ;  /* 0x0000000610057c10 */ /* 0x000fca000ff1e0ff */
[----:B------:R-:W-:-:S04]  /*7760*/  IMAD.X R21, RZ, RZ, R17, P0 ;  /* 0x000000ffff157224 */ /* 0x000fc800000e0611 */
[----:B------:R-:W-:-:S04]  /*7770*/  IMAD.WIDE.U32 R6, R21, UR4, RZ ;  /* 0x0000000415067c25 */ /* 0x000fc8000f8e00ff */
[----:B------:R-:W-:-:S04]  /*7780*/  IMAD.WIDE.U32 R6, P0, R5, UR5, R6 ;  /* 0x0000000505067c25 */ /* 0x000fc8000f800006 */
[----:B------:R-:W-:-:S04]  /*7790*/  IMAD.WIDE.U32 R4, R5, UR4, RZ ;  /* 0x0000000405047c25 */ /* 0x000fc8000f8e00ff */
[----:B------:R-:W-:Y:S01]  /*77a0*/  IMAD.MOV.U32 R4, RZ, RZ, R7 ;  /* 0x000000ffff047224 */ /* 0x000fe200078e0007 */
[----:B------:R-:W-:Y:S01]  /*77b0*/  IADD3 RZ, P1, R5, R6, RZ ;  /* 0x0000000605ff7210 */ /* 0x000fe20007f3e0ff */
[----:B------:R-:W-:-:S04]  /*77c0*/  IMAD.X R5, RZ, RZ, RZ, P0 ;  /* 0x000000ffff057224 */ /* 0x000fc800000e06ff */
[----:B------:R-:W-:-:S08]  /*77d0*/  IMAD.WIDE.U32.X R4, R21, UR5, R4, P1 ;  /* 0x0000000515047c25 */ /* 0x000fd000088e0404 */
.L_x_177:
[--C-:B------:R-:W-:Y:S01]  /*77e0*/  SHF.R.U64 R14, R4, UR7, R5.reuse ;  /* 0x00000007040e7c19 */ /* 0x100fe20008001205 */
[----:B------:R-:W-:Y:S01]  /*77f0*/  FMUL R22, R22, UR8 ;  /* 0x0000000816167c20 */ /* 0x000fe20008400000 */
[----:B------:R-:W-:Y:S01]  /*7800*/  SHF.R.U32.HI R4, RZ, UR7, R5 ;  /* 0x00000007ff047c19 */ /* 0x000fe20008011605 */
[----:B------:R-:W0:Y:S01]  /*7810*/  LDC R6, c[0x0][0x144] ;  /* 0x00005100ff067b82 */ /* 0x000e220000000800 */
[----:B------:R-:W-:Y:S01]  /*7820*/  IADD3 R5, P0, RZ, -R14, RZ ;  /* 0x8000000eff057210 */ /* 0x000fe20007f1e0ff */
[----:B------:R-:W-:Y:S01]  /*7830*/  ULDC UR6, c[0x0][0x154] ;  /* 0x0000550000067ab9 */ /* 0x000fe20000000800 */
[----:B-1----:R-:W-:Y:S01]  /*7840*/  I2FP.F32.U32 R7, R20 ;  /* 0x0000001400077245 */ /* 0x002fe20000201000 */
[----:B------:R-:W1:Y:S01]  /*7850*/  F2I.U32.TRUNC.NTZ R22, R22 ;  /* 0x0000001600167305 */ /* 0x000e62000020f000 */
[----:B------:R-:W-:Y:S01]  /*7860*/  ULDC.64 UR4, c[0x0][0x620] ;  /* 0x0001880000047ab9 */ /* 0x000fe20000000a00 */
[----:B------:R-:W-:Y:S01]  /*7870*/  IMAD.X R4, RZ, RZ, ~R4, P0 ;  /* 0x000000ffff047224 */ /* 0x000fe200000e0e04 */
[----:B------:R-:W-:Y:S01]  /*7880*/  ISETP.NE.AND P2, PT, R2, 0x1, PT ;  /* 0x000000010200780c */ /* 0x000fe20003f45270 */
[----:B------:R-:W-:Y:S01]  /*7890*/  FMUL R23, R7, UR6 ;  /* 0x0000000607177c20 */ /* 0x000fe20008400000 */
[----:B------:R-:W2:Y:S01]  /*78a0*/  LDC R25, c[0x0][0x148] ;  /* 0x00005200ff197b82 */ /* 0x000ea20000000800 */
[----:B------:R-:W-:Y:S01]  /*78b0*/  IMAD R4, R4, UR4, RZ ;  /* 0x0000000404047c24 */ /* 0x000fe2000f8e02ff */
[----:B------:R-:W-:-:S02]  /*78c0*/  ULDC.64 UR6, c[0x0][0x640] ;  /* 0x0001900000067ab9 */ /* 0x000fc40000000a00 */
[----:B------:R-:W-:Y:S01]  /*78d0*/  ISETP.NE.U32.AND P0, PT, RZ, UR6, PT ;  /* 0x00000006ff007c0c */ /* 0x000fe2000bf05070 */
[----:B------:R-:W3:Y:S01]  /*78e0*/  F2I.U32.TRUNC.NTZ R23, R23 ;  /* 0x0000001700177305 */ /* 0x000ee2000020f000 */
[C---:B------:R-:W-:Y:S02]  /*78f0*/  IMAD R7, R5.reuse, UR5, R4 ;  /* 0x0000000505077c24 */ /* 0x040fe4000f8e0204 */
[----:B------:R-:W-:Y:S01]  /*7900*/  IMAD.WIDE.U32 R4, R5, UR4, R16 ;  /* 0x0000000405047c25 */ /* 0x000fe2000f8e0010 */
[----:B------:R-:W-:Y:S01]  /*7910*/  ULDC UR4, c[0x0][0x618] ;  /* 0x0001860000047ab9 */ /* 0x000fe20000000800 */
[----:B------:R-:W-:Y:S02]  /*7920*/  ISETP.NE.AND.EX P0, PT, RZ, UR7, PT, P0 ;  /* 0x00000007ff007c0c */ /* 0x000fe4000bf05300 */
[----:B------:R-:W-:Y:S02]  /*7930*/  IMAD.IADD R5, R5, 0x1, R7 ;  /* 0x0000000105057824 */ /* 0x000fe400078e0207 */
[----:B-1----:R-:W-:-:S03]  /*7940*/  IMAD.MOV R22, RZ, RZ, -R22 ;  /* 0x000000ffff167224 */ /* 0x002fc600078e0a16 */
[----:B------:R-:W-:Y:S01]  /*7950*/  SHF.R.U64 R21, R4, UR4, R5 ;  /* 0x0000000404157c19 */ /* 0x000fe20008001205 */
[----:B0-----:R-:W-:Y:S01]  /*7960*/  IMAD R15, R6, R22, R15 ;  /* 0x00000016060f7224 */ /* 0x001fe200078e020f */
[----:B------:R-:W-:Y:S01]  /*7970*/  SHF.R.U32.HI R4, RZ, UR4, R5 ;  /* 0x00000004ff047c19 */ /* 0x000fe20008011605 */
[----:B------:R-:W-:Y:S01]  /*7980*/  ULDC UR4, c[0x0][0x608] ;  /* 0x0001820000047ab9 */ /* 0x000fe20000000800 */
[----:B---3--:R-:W-:Y:S02]  /*7990*/  IMAD.MOV R6, RZ, RZ, -R23 ;  /* 0x000000ffff067224 */ /* 0x008fe400078e0a17 */
[--C-:B------:R-:W-:Y:S02]  /*79a0*/  SHF.R.U64 R22, R21, UR4, R4.reuse ;  /* 0x0000000415167c19 */ /* 0x100fe40008001204 */
[----:B------:R-:W-:Y:S01]  /*79b0*/  SHF.R.U32.HI R5, RZ, UR4, R4 ;  /* 0x00000004ff057c19 */ /* 0x000fe20008011604 */
[----:B------:R-:W-:Y:S01]  /*79c0*/  ULDC UR4, c[0x0][0x658] ;  /* 0x0001960000047ab9 */ /* 0x000fe20000000800 */
[----:B--2---:R-:W-:-:S02]  /*79d0*/  @P2 IMAD R15, R25, R6, R20 ;  /* 0x00000006190f2224 */ /* 0x004fc400078e0214 */
[--C-:B------:R-:W-:Y:S02]  /*79e0*/  SHF.R.U64 R20, R22, UR4, R5.reuse ;  /* 0x0000000416147c19 */ /* 0x100fe40008001205 */
[----:B------:R-:W-:-:S03]  /*79f0*/  SHF.R.U32.HI R23, RZ, UR4, R5 ;  /* 0x00000004ff177c19 */ /* 0x000fc60008011605 */
[----:B------:R-:W-:Y:S02]  /*7a00*/  IMAD.MOV.U32 R6, RZ, RZ, R20 ;  /* 0x000000ffff067224 */ /* 0x000fe400078e0014 */
[----:B------:R-:W-:Y:S01]  /*7a10*/  IMAD.MOV.U32 R5, RZ, RZ, R23 ;  /* 0x000000ffff057224 */ /* 0x000fe200078e0017 */
[----:B------:R-:W-:Y:S06]  /*7a20*/  @!P0 BRA `(.L_x_178) ;  /* 0x00000000002c8947 */ /* 0x000fec0003800000 */
        /* <DEDUP_REMOVED lines=9> */
[----:B------:R-:W-:-:S04]  /*7ac0*/  IMAD.WIDE.U32.X R4, R23, UR7, R4, P1 ;  /* 0x0000000717047c25 */ /* 0x000fc800088e0404 */
[----:B------:R-:W-:-:S07]  /*7ad0*/  IMAD.MOV.U32 R6, RZ, RZ, R4 ;  /* 0x000000ffff067224 */ /* 0x000fce00078e0004 */
.L_x_178:
[----:B------:R-:W-:Y:S01]  /*7ae0*/  ULDC UR4, c[0x0][0x648] ;  /* 0x0001920000047ab9 */ /* 0x000fe20000000800 */
[----:B------:R-:W-:Y:S01]  /*7af0*/  LOP3.LUT R4, R22, UR14, RZ, 0xc0, !PT ;  /* 0x0000000e16047c12 */ /* 0x000fe2000f8ec0ff */
[----:B------:R-:W-:Y:S01]  /*7b00*/  ULDC UR5, c[0x0][0x610] ;  /* 0x0001840000057ab9 */ /* 0x000fe20000000800 */
[----:B------:R-:W-:Y:S01]  /*7b10*/  SHF.R.U64 R5, R6, UR4, R5 ;  /* 0x0000000406057c19 */ /* 0x000fe20008001205 */
[----:B------:R-:W-:Y:S01]  /*7b20*/  ULDC UR4, c[0x0][0x638] ;  /* 0x00018e0000047ab9 */ /* 0x000fe20000000800 */
[----:B------:R-:W-:-:S03]  /*7b30*/  LOP3.LUT R21, R21, UR13, RZ, 0xc0, !PT ;  /* 0x0000000d15157c12 */ /* 0x000fc6000f8ec0ff */
[----:B------:R-:W-:Y:S02]  /*7b40*/  IMAD.MOV R7, RZ, RZ, -R5 ;  /* 0x000000ffff077224 */ /* 0x000fe400078e0a05 */
[----:B------:R-:W-:Y:S02]  /*7b50*/  IMAD R4, R5, UR15, R4 ;  /* 0x0000000f05047c24 */ /* 0x000fe4000f8e0204 */
[----:B------:R-:W-:Y:S01]  /*7b60*/  IMAD R20, R7, UR4, R20 ;  /* 0x0000000407147c24 */ /* 0x000fe2000f8e0214 */
[----:B------:R-:W-:Y:S01]  /*7b70*/  ULDC UR4, c[0x0][0x600] ;  /* 0x0001800000047ab9 */ /* 0x000fe20000000800 */
[----:B------:R-:W-:Y:S02]  /*7b80*/  IMAD R15, R4, UR5, R15 ;  /* 0x00000005040f7c24 */ /* 0x000fe4000f8e020f */
[----:B------:R-:W-:Y:S02]  /*7b90*/  IMAD R20, R20, UR4, R21 ;  /* 0x0000000414147c24 */ /* 0x000fe4000f8e0215 */
[----:B------:R-:W-:-:S02]  /*7ba0*/  IMAD.MOV.U32 R4, RZ, RZ, 0x1 ;  /* 0x00000001ff047424 */ /* 0x000fc400078e00ff */
[----:B------:R-:W-:Y:S01]  /*7bb0*/  IMAD.MOV.U32 R7, RZ, RZ, R14 ;  /* 0x000000ffff077224 */ /* 0x000fe200078e000e */
[----:B------:R-:W-:Y:S02]  /*7bc0*/  SEL R21, R20, R15, !P2 ;  /* 0x0000000f14157207 */ /* 0x000fe40005000000 */
[----:B------:R-:W-:-:S07]  /*7bd0*/  SEL R20, R15, R20, !P2 ;  /* 0x000000140f147207 */ /* 0x000fce0005000000 */
.L_x_176:
[----:B------:R-:W-:Y:S05]  /*7be0*/  BSYNC B1 ;  /* 0x0000000000017941 */ /* 0x000fea0003800000 */
.L_x_175:
[----:B------:R-:W-:-:S13]  /*7bf0*/  LOP3.LUT P0, RZ, R4, 0xff, RZ, 0xc0, !PT ;  /* 0x000000ff04ff7812 */ /* 0x000fda000780c0ff */
[----:B------:R-:W-:Y:S05]  /*7c00*/  @P0 BRA `(.L_x_179) ;  /* 0xfffffff400180947 */ /* 0x000fea000383ffff */
[----:B------:R-:W-:Y:S05]  /*7c10*/  BSYNC B0 ;  /* 0x0000000000007941 */ /* 0x000fea0003800000 */
.L_x_168:
[----:B------:R-:W-:-:S03]  /*7c20*/  UMOV UR4, 0xffffffff ;  /* 0xffffffff00047882 */ /* 0x000fc60000000000 */
[----:B------:R-:W-:Y:S05]  /*7c30*/  BRA.DIV UR4, `(.L_x_180) ;  /* 0x0000000604807947 */ /* 0x000fea000b800000 */
[----:B------:R-:W-:-:S13]  /*7c40*/  ELECT P6, URZ, PT ;  /* 0x00000000003f782f */ /* 0x000fda00038c0000 */
.L_x_197:
[----:B------:R-:W-:Y:S04]  /*7c50*/  BSSY B0, `(.L_x_181) ;  /* 0x0000046000007945 */ /* 0x000fe80003800000 */
[----:B------:R-:W-:Y:S05]  /*7c60*/  @!P6 BRA `(.L_x_182) ;  /* 0x000000040010e947 */ /* 0x000fea0003800000 */
[----:B------:R-:W-:-:S04]  /*7c70*/  LOP3.LUT R18, R18, 0x2, RZ, 0xfc, !PT ;  /* 0x0000000212127812 */ /* 0x000fc800078efcff */
[----:B------:R-:W-:-:S13]  /*7c80*/  ISETP.NE.AND P0, PT, R18, 0x3, PT ;  /* 0x000000031200780c */ /* 0x000fda0003f05270 */
[----:B------:R-:W-:Y:S05]  /*7c90*/  @!P0 BRA `(.L_x_183) ;  /* 0x0000000000048947 */ /* 0x000fea0003800000 */
[----:B------:R-:W-:Y:S01]  /*7ca0*/  BPT.TRAP 0x1 ;  /* 0x000000040000795c */ /* 0x000fe20000300000 */
.L_x_183:
[----:B------:R-:W0:Y:S01]  /*7cb0*/  S2R R5, SR_CgaCtaId ;  /* 0x0000000000057919 */ /* 0x000e220000008800 */
[----:B------:R-:W-:Y:S02]  /*7cc0*/  MOV R0, 0x400 ;  /* 0x0000040000007802 */ /* 0x000fe40000000f00 */
[----:B------:R-:W-:Y:S02]  /*7cd0*/  SHF.L.U32 R2, R3, 0x1f, RZ ;  /* 0x0000001f03027819 */ /* 0x000fe400000006ff */
[----:B0-----:R-:W-:-:S05]  /*7ce0*/  LEA R5, R5, R0, 0x18 ;  /* 0x0000000005057211 */ /* 0x001fca00078ec0ff */
[----:B------:R-:W-:-:S04]  /*7cf0*/  VIADD R5, R5, 0x38 ;  /* 0x0000003805057836 */ /* 0x000fc80000000000 */
[C---:B------:R-:W-:Y:S02]  /*7d00*/  IMAD R7, R8.reuse, 0x8, R5 ;  /* 0x0000000808077824 */ /* 0x040fe400078e0205 */
[----:B------:R-:W-:Y:S02]  /*7d10*/  VIADD R8, R8, 0x1 ;  /* 0x0000000108087836 */ /* 0x000fe40000000000 */
[----:B------:R-:W0:Y:S03]  /*7d20*/  SYNCS.PHASECHK.TRANS64.TRYWAIT P0, [R7+URZ], R2 ;  /* 0x00000002070075a7 */ /* 0x000e26000800017f */
[----:B------:R-:W-:-:S04]  /*7d30*/  ISETP.NE.AND P1, PT, R8, 0x7, PT ;  /* 0x000000070800780c */ /* 0x000fc80003f25270 */
[----:B------:R-:W-:Y:S02]  /*7d40*/  SEL R0, RZ, 0x1, P1 ;  /* 0x00000001ff007807 */ /* 0x000fe40000800000 */
[----:B------:R-:W-:Y:S02]  /*7d50*/  SEL R8, R8, RZ, P1 ;  /* 0x000000ff08087207 */ /* 0x000fe40000800000 */
[----:B------:R-:W-:-:S03]  /*7d60*/  LOP3.LUT R9, R3, R0, RZ, 0x3c, !PT ;  /* 0x0000000003097212 */ /* 0x000fc600078e3cff */
[----:B------:R-:W-:Y:S01]  /*7d70*/  IMAD R6, R8, 0x8, R5 ;  /* 0x0000000808067824 */ /* 0x000fe200078e0205 */
[----:B------:R-:W-:Y:S01]  /*7d80*/  SHF.L.U32 R3, R9, 0x1f, RZ ;  /* 0x0000001f09037819 */ /* 0x000fe200000006ff */
[----:B0-----:R-:W-:Y:S06]  /*7d90*/  @!P0 BRA `(.L_x_184) ;  /* 0x0000000400488947 */ /* 0x001fec0003800000 */
.L_x_198:
[----:B------:R-:W1:Y:S01]  /*7da0*/  SYNCS.PHASECHK.TRANS64.TRYWAIT P0, [R6+URZ], R3 ;  /* 0x00000003060075a7 */ /* 0x000e62000800017f */
[----:B------:R-:W-:-:S05]  /*7db0*/  VIADD R0, R8, 0x1 ;  /* 0x0000000108007836 */ /* 0x000fca0000000000 */
[----:B------:R-:W-:-:S04]  /*7dc0*/  ISETP.NE.AND P1, PT, R0, 0x7, PT ;  /* 0x000000070000780c */ /* 0x000fc80003f25270 */
[----:B0-----:R-:W-:Y:S02]  /*7dd0*/  SEL R2, RZ, 0x1, P1 ;  /* 0x00000001ff027807 */ /* 0x001fe40000800000 */
[----:B------:R-:W-:Y:S02]  /*7de0*/  SEL R0, R0, RZ, P1 ;  /* 0x000000ff00007207 */ /* 0x000fe40000800000 */
[----:B------:R-:W-:-:S03]  /*7df0*/  LOP3.LUT R9, R9, R2, RZ, 0x3c, !PT ;  /* 0x0000000209097212 */ /* 0x000fc600078e3cff */
[----:B------:R-:W-:Y:S01]  /*7e00*/  IMAD R7, R0, 0x8, R5 ;  /* 0x0000000800077824 */ /* 0x000fe200078e0205 */
[----:B------:R-:W-:Y:S01]  /*7e10*/  SHF.L.U32 R4, R9, 0x1f, RZ ;  /* 0x0000001f09047819 */ /* 0x000fe200000006ff */
[----:B-1----:R-:W-:Y:S06]  /*7e20*/  @!P0 BRA `(.L_x_185) ;  /* 0x0000000400388947 */ /* 0x002fec0003800000 */
.L_x_199:
[----:B------:R-:W1:Y:S01]  /*7e30*/  SYNCS.PHASECHK.TRANS64.TRYWAIT P0, [R7+URZ], R4 ;  /* 0x00000004070075a7 */ /* 0x000e62000800017f */
[----:B------:R-:W-:-:S05]  /*7e40*/  VIADD R0, R0, 0x1 ;  /* 0x0000000100007836 */ /* 0x000fca0000000000 */
[----:B------:R-:W-:-:S04]  /*7e50*/  ISETP.NE.AND P1, PT, R0, 0x7, PT ;  /* 0x000000070000780c */ /* 0x000fc80003f25270 */
[----:B------:R-:W-:Y:S02]  /*7e60*/  SEL R2, RZ, 0x1, P1 ;  /* 0x00000001ff027807 */ /* 0x000fe40000800000 */
[----:B------:R-:W-:Y:S02]  /*7e70*/  SEL R0, R0, RZ, P1 ;  /* 0x000000ff00007207 */ /* 0x000fe40000800000 */
[----:B------:R-:W-:-:S03]  /*7e80*/  LOP3.LUT R9, R9, R2, RZ, 0x3c, !PT ;  /* 0x0000000209097212 */ /* 0x000fc600078e3cff */
[----:B0-----:R-:W-:Y:S01]  /*7e90*/  IMAD R6, R0, 0x8, R5 ;  /* 0x0000000800067824 */ /* 0x001fe200078e0205 */
[----:B------:R-:W-:Y:S01]  /*7ea0*/  SHF.L.U32 R3, R9, 0x1f, RZ ;  /* 0x0000001f09037819 */ /* 0x000fe200000006ff */
[----:B-1----:R-:W-:Y:S06]  /*7eb0*/  @!P0 BRA `(.L_x_186) ;  /* 0x0000000400288947 */ /* 0x002fec0003800000 */
.L_x_200:
        /* <DEDUP_REMOVED lines=9> */
.L_x_201:
        /* <DEDUP_REMOVED lines=9> */
.L_x_202:
[----:B------:R-:W1:Y:S01]  /*7fe0*/  SYNCS.PHASECHK.TRANS64.TRYWAIT P0, [R6+URZ], R3 ;  /* 0x00000003060075a7 */ /* 0x000e62000800017f */
[----:B------:R-:W-:-:S05]  /*7ff0*/  VIADD R0, R0, 0x1 ;  /* 0x0000000100007836 */ /* 0x000fca0000000000 */
[----:B------:R-:W-:-:S04]  /*8000*/  ISETP.NE.AND P1, PT, R0, 0x7, PT ;  /* 0x000000070000780c */ /* 0x000fc80003f25270 */
[----:B------:R-:W-:Y:S02]  /*8010*/  SEL R2, RZ, 0x1, P1 ;  /* 0x00000001ff027807 */ /* 0x000fe40000800000 */
[----:B------:R-:W-:Y:S02]  /*8020*/  SEL R0, R0, RZ, P1 ;  /* 0x000000ff00007207 */ /* 0x000fe40000800000 */
[----:B------:R-:W-:Y:S01]  /*8030*/  LOP3.LUT R2, R9, R2, RZ, 0x3c, !PT ;  /* 0x0000000209027212 */ /* 0x000fe200078e3cff */
[----:B-1----:R-:W-:Y:S06]  /*8040*/  @!P0 BRA `(.L_x_189) ;  /* 0x0000000400008947 */ /* 0x002fec0003800000 */
.L_x_203:
[----:B------:R-:W-:Y:S01]  /*8050*/  IMAD R5, R0, 0x8, R5 ;  /* 0x0000000800057824 */ /* 0x000fe200078e0205 */
[----:B------:R-:W-:-:S07]  /*8060*/  SHF.L.U32 R0, R2, 0x1f, RZ ;  /* 0x0000001f02007819 */ /* 0x000fce00000006ff */
.L_x_190:
[----:B--2---:R2:W3:Y:S02]  /*8070*/  SYNCS.PHASECHK.TRANS64.TRYWAIT P0, [R5+URZ], R0 ;  /* 0x00000000050075a7 */ /* 0x0044e4000800017f */
[----:B---3--:R-:W-:Y:S05]  /*8080*/  @!P0 NANOSLEEP.SYNCS 0x989680 ;  /* 0x009896800000895d */ /* 0x008fea0003900000 */
[----:B------:R-:W3:Y:S02]  /*8090*/  @!P0 SYNCS.PHASECHK.TRANS64 P0, [R5+URZ], R0 ;  /* 0x00000000050085a7 */ /* 0x000ee4000800007f */
[----:B---3--:R-:W-:Y:S05]  /*80a0*/  @!P0 BRA `(.L_x_190) ;  /* 0xfffffffc00f08947 */ /* 0x008fea000383ffff */
.L_x_182:
[----:B------:R-:W-:Y:S05]  /*80b0*/  BSYNC B0 ;  /* 0x0000000000007941 */ /* 0x000fea0003800000 */
.L_x_181:
[----:B------:R-:W-:Y:S05]  /*80c0*/  EXIT ;  /* 0x000000000000794d */ /* 0x000fea0003800000 */
.L_x_21:
[----:B-1----:R1:W2:Y:S02]  /*80d0*/  SYNCS.PHASECHK.TRANS64.TRYWAIT P1, [R3+URZ], R0 ;  /* 0x00000000030075a7 */ /* 0x0022a4000802017f */
[----:B--2---:R-:W-:Y:S05]  /*80e0*/  @!P1 NANOSLEEP.SYNCS 0x989680 ;  /* 0x009896800000995d */ /* 0x004fea0003900000 */
[----:B------:R-:W2:Y:S02]  /*80f0*/  @!P1 SYNCS.PHASECHK.TRANS64 P1, [R3+URZ], R0 ;  /* 0x00000000030095a7 */ /* 0x000ea4000802007f */
[----:B--2---:R-:W-:Y:S05]  /*8100*/  @!P1 BRA `(.L_x_21) ;  /* 0xfffffffc00f09947 */ /* 0x004fea000383ffff */
[----:B------:R-:W-:Y:S05]  /*8110*/  BRA `(.L_x_20) ;  /* 0xffffff9400c07947 */ /* 0x000fea000383ffff */
.L_x_26:
[----:B-1----:R1:W2:Y:S02]  /*8120*/  SYNCS.PHASECHK.TRANS64.TRYWAIT P1, [R5+URZ], R4 ;  /* 0x00000004050075a7 */ /* 0x0022a4000802017f */
[----:B--2---:R-:W-:Y:S05]  /*8130*/  @!P1 NANOSLEEP.SYNCS 0x989680 ;  /* 0x009896800000995d */ /* 0x004fea0003900000 */
[----:B------:R-:W2:Y:S02]  /*8140*/  @!P1 SYNCS.PHASECHK.TRANS64 P1, [R5+URZ], R4 ;  /* 0x00000004050095a7 */ /* 0x000ea4000802007f */
[----:B--2---:R-:W-:Y:S05]  /*8150*/  @!P1 BRA `(.L_x_26) ;  /* 0xfffffffc00f09947 */ /* 0x004fea000383ffff */
[----:B------:R-:W-:Y:S05]  /*8160*/  BRA `(.L_x_25) ;  /* 0xffffff98009c7947 */ /* 0x000fea000383ffff */
.L_x_169:
[----:B------:R-:W-:Y:S01]  /*8170*/  BSSY B1, `(.L_x_191) ;  /* 0x0000006000017945 */ /* 0x000fe20003800000 */
[----:B------:R-:W-:-:S07]  /*8180*/  IMAD.MOV.U32 R15, RZ, RZ, -0x1 ;  /* 0xffffffffff0f7424 */ /* 0x000fce00078e00ff */
[----:B------:R-:W-:Y:S05]  /*8190*/  WARPSYNC.COLLECTIVE R15, `(.L_x_192) ;  /* 0x000000000f0c7348 */ /* 0x000fea0003c00000 */
[----:B------:R-:W-:Y:S02]  /*81a0*/  ELECT P6, UR62, PT ;  /* 0x00000000003e782f */ /* 0x000fe400038c0000 */
[----:B------:R-:W-:Y:S01]  /*81b0*/  MOV R14, UR62 ;  /* 0x0000003e000e7c02 */ /* 0x000fe20008000f00 */
[----:B------:R-:W-:Y:S10]  /*81c0*/  ENDCOLLECTIVE ;  /* 0x000000000000791b */ /* 0x000ff40003800000 */
.L_x_192:
[----:B------:R-:W-:Y:S05]  /*81d0*/  BSYNC B1 ;  /* 0x0000000000017941 */ /* 0x000fea0003800000 */
.L_x_191:
[----:B------:R-:W-:Y:S05]  /*81e0*/  BRA `(.L_x_193) ;  /* 0xffffffec00ac7947 */ /* 0x000fea000383ffff */
.L_x_172:
[----:B-1----:R1:W2:Y:S02]  /*81f0*/  SYNCS.PHASECHK.TRANS64.TRYWAIT P0, [R23+URZ+0x38], R14 ;  /* 0x0000380e170075a7 */ /* 0x0022a4000800017f */
[----:B--2---:R-:W-:Y:S05]  /*8200*/  @!P0 NANOSLEEP.SYNCS 0x989680 ;  /* 0x009896800000895d */ /* 0x004fea0003900000 */
[----:B------:R-:W2:Y:S02]  /*8210*/  @!P0 SYNCS.PHASECHK.TRANS64 P0, [R23+URZ+0x38], R14 ;  /* 0x0000380e170085a7 */ /* 0x000ea4000800007f */
[----:B--2---:R-:W-:Y:S05]  /*8220*/  @!P0 BRA `(.L_x_172) ;  /* 0xfffffffc00f08947 */ /* 0x004fea000383ffff */
[----:B------:R-:W-:Y:S05]  /*8230*/  BRA `(.L_x_194) ;  /* 0xffffffec00ec7947 */ /* 0x000fea000383ffff */
.L_x_180:
[----:B------:R-:W-:Y:S01]  /*8240*/  BSSY B0, `(.L_x_195) ;  /* 0x0000006000007945 */ /* 0x000fe20003800000 */
[----:B------:R-:W-:-:S07]  /*8250*/  IMAD.MOV.U32 R15, RZ, RZ, -0x1 ;  /* 0xffffffffff0f7424 */ /* 0x000fce00078e00ff */
[----:B------:R-:W-:Y:S05]  /*8260*/  WARPSYNC.COLLECTIVE R15, `(.L_x_196) ;  /* 0x000000000f0c7348 */ /* 0x000fea0003c00000 */
[----:B------:R-:W-:Y:S02]  /*8270*/  ELECT P6, UR62, PT ;  /* 0x00000000003e782f */ /* 0x000fe400038c0000 */
[----:B------:R-:W-:Y:S01]  /*8280*/  MOV R14, UR62 ;  /* 0x0000003e000e7c02 */ /* 0x000fe20008000f00 */
[----:B------:R-:W-:Y:S10]  /*8290*/  ENDCOLLECTIVE ;  /* 0x000000000000791b */ /* 0x000ff40003800000 */
.L_x_196:
[----:B------:R-:W-:Y:S05]  /*82a0*/  BSYNC B0 ;  /* 0x0000000000007941 */ /* 0x000fea0003800000 */
.L_x_195:
[----:B------:R-:W-:Y:S05]  /*82b0*/  BRA `(.L_x_197) ;  /* 0xfffffff800647947 */ /* 0x000fea000383ffff */
.L_x_184:
[----:B0-----:R0:W1:Y:S02]  /*82c0*/  SYNCS.PHASECHK.TRANS64.TRYWAIT P0, [R7+URZ], R2 ;  /* 0x00000002070075a7 */ /* 0x001064000800017f */
[----:B-1----:R-:W-:Y:S05]  /*82d0*/  @!P0 NANOSLEEP.SYNCS 0x989680 ;  /* 0x009896800000895d */ /* 0x002fea0003900000 */
[----:B------:R-:W1:Y:S02]  /*82e0*/  @!P0 SYNCS.PHASECHK.TRANS64 P0, [R7+URZ], R2 ;  /* 0x00000002070085a7 */ /* 0x000e64000800007f */
[----:B-1----:R-:W-:Y:S05]  /*82f0*/  @!P0 BRA `(.L_x_184) ;  /* 0xfffffffc00f08947 */ /* 0x002fea000383ffff */
[----:B------:R-:W-:Y:S05]  /*8300*/  BRA `(.L_x_198) ;  /* 0xfffffff800a47947 */ /* 0x000fea000383ffff */
.L_x_185:
[----:B0-----:R0:W1:Y:S02]  /*8310*/  SYNCS.PHASECHK.TRANS64.TRYWAIT P0, [R6+URZ], R3 ;  /* 0x00000003060075a7 */ /* 0x001064000800017f */
[----:B-1----:R-:W-:Y:S05]  /*8320*/  @!P0 NANOSLEEP.SYNCS 0x989680 ;  /* 0x009896800000895d */ /* 0x002fea0003900000 */
[----:B------:R-:W1:Y:S02]  /*8330*/  @!P0 SYNCS.PHASECHK.TRANS64 P0, [R6+URZ], R3 ;  /* 0x00000003060085a7 */ /* 0x000e64000800007f */
[----:B-1----:R-:W-:Y:S05]  /*8340*/  @!P0 BRA `(.L_x_185) ;  /* 0xfffffffc00f08947 */ /* 0x002fea000383ffff */
[----:B------:R-:W-:Y:S05]  /*8350*/  BRA `(.L_x_199) ;  /* 0xfffffff800b47947 */ /* 0x000fea000383ffff */
.L_x_186:
[----:B0-----:R0:W1:Y:S02]  /*8360*/  SYNCS.PHASECHK.TRANS64.TRYWAIT P0, [R7+URZ], R4 ;  /* 0x00000004070075a7 */ /* 0x001064000800017f */
[----:B-1----:R-:W-:Y:S05]  /*8370*/  @!P0 NANOSLEEP.SYNCS 0x989680 ;  /* 0x009896800000895d */ /* 0x002fea0003900000 */
[----:B------:R-:W1:Y:S02]  /*8380*/  @!P0 SYNCS.PHASECHK.TRANS64 P0, [R7+URZ], R4 ;  /* 0x00000004070085a7 */ /* 0x000e64000800007f */
[----:B-1----:R-:W-:Y:S05]  /*8390*/  @!P0 BRA `(.L_x_186) ;  /* 0xfffffffc00f08947 */ /* 0x002fea000383ffff */
[----:B------:R-:W-:Y:S05]  /*83a0*/  BRA `(.L_x_200) ;  /* 0xfffffff800c47947 */ /* 0x000fea000383ffff */
.L_x_187:
[----:B0-----:R0:W1:Y:S02]  /*83b0*/  SYNCS.PHASECHK.TRANS64.TRYWAIT P0, [R6+URZ], R3 ;  /* 0x00000003060075a7 */ /* 0x001064000800017f */
[----:B-1----:R-:W-:Y:S05]  /*83c0*/  @!P0 NANOSLEEP.SYNCS 0x989680 ;  /* 0x009896800000895d */ /* 0x002fea0003900000 */
[----:B------:R-:W1:Y:S02]  /*83d0*/  @!P0 SYNCS.PHASECHK.TRANS64 P0, [R6+URZ], R3 ;  /* 0x00000003060085a7 */ /* 0x000e64000800007f */
[----:B-1----:R-:W-:Y:S05]  /*83e0*/  @!P0 BRA `(.L_x_187) ;  /* 0xfffffffc00f08947 */ /* 0x002fea000383ffff */
[----:B------:R-:W-:Y:S05]  /*83f0*/  BRA `(.L_x_201) ;  /* 0xfffffff800d47947 */ /* 0x000fea000383ffff */
.L_x_188:
[----:B0-----:R0:W1:Y:S02]  /*8400*/  SYNCS.PHASECHK.TRANS64.TRYWAIT P0, [R7+URZ], R4 ;  /* 0x00000004070075a7 */ /* 0x001064000800017f */
[----:B-1----:R-:W-:Y:S05]  /*8410*/  @!P0 NANOSLEEP.SYNCS 0x989680 ;  /* 0x009896800000895d */ /* 0x002fea0003900000 */
[----:B------:R-:W1:Y:S02]  /*8420*/  @!P0 SYNCS.PHASECHK.TRANS64 P0, [R7+URZ], R4 ;  /* 0x00000004070085a7 */ /* 0x000e64000800007f */
[----:B-1----:R-:W-:Y:S05]  /*8430*/  @!P0 BRA `(.L_x_188) ;  /* 0xfffffffc00f08947 */ /* 0x002fea000383ffff */
[----:B------:R-:W-:Y:S05]  /*8440*/  BRA `(.L_x_202) ;  /* 0xfffffff800e47947 */ /* 0x000fea000383ffff */
.L_x_189:
[----:B-1----:R1:W2:Y:S02]  /*8450*/  SYNCS.PHASECHK.TRANS64.TRYWAIT P0, [R6+URZ], R3 ;  /* 0x00000003060075a7 */ /* 0x0022a4000800017f */
[----:B--2---:R-:W-:Y:S05]  /*8460*/  @!P0 NANOSLEEP.SYNCS 0x989680 ;  /* 0x009896800000895d */ /* 0x004fea0003900000 */
[----:B------:R-:W2:Y:S02]  /*8470*/  @!P0 SYNCS.PHASECHK.TRANS64 P0, [R6+URZ], R3 ;  /* 0x00000003060085a7 */ /* 0x000ea4000800007f */
[----:B--2---:R-:W-:Y:S05]  /*8480*/  @!P0 BRA `(.L_x_189) ;  /* 0xfffffffc00f08947 */ /* 0x004fea000383ffff */
[----:B------:R-:W-:Y:S05]  /*8490*/  BRA `(.L_x_203) ;  /* 0xfffffff800ec7947 */ /* 0x000fea000383ffff */
.L_x_204:
[----:B------:R-:W-:-:S00]  /*84a0*/  BRA `(.L_x_204) ;  /* 0xfffffffc00fc7947 */ /* 0x000fc0000383ffff */
[----:B------:R-:W-:-:S00]  /*84b0*/  NOP ;  /* 0x0000000000007918 */ /* 0x000fc00000000000 */
        /* <DEDUP_REMOVED lines=12> */
.L_x_205:


//--------------------- .nv.global.init           --------------------------
	.section	.nv.global.init,"aw",@progbits
.nv.global.init:
	.type		$str$22,@object
	.size		$str$22,($str$23 - $str$22)
$str$22:
        /*0000*/ 	.byte	0x6b, 0x5f, 0x74, 0x69, 0x6c, 0x65, 0x5f, 0x63, 0x6f, 0x75, 0x6e, 0x74, 0x20, 0x3e, 0x3d, 0x20
        /*0010*/ 	.byte	0x31, 0x00
	.type		$str$23,@object
	.size		$str$23,(__unnamed_1 - $str$23)
$str$23:
        /*0012*/ 	.byte	0x2f, 0x74, 0x6d, 0x70, 0x2f, 0x63, 0x75, 0x74, 0x6c, 0x61, 0x73, 0x73, 0x5f, 0x73, 0x77, 0x65
        /*0022*/ 	.byte	0x65, 0x70, 0x5f, 0x73, 0x72, 0x63, 0x2f, 0x69, 0x6e, 0x63, 0x6c, 0x75, 0x64, 0x65, 0x2f, 0x63
        /*0032*/ 	.byte	0x75, 0x74, 0x6c, 0x61, 0x73, 0x73, 0x2f, 0x67, 0x65, 0x6d, 0x6d, 0x2f, 0x63, 0x6f, 0x6c, 0x6c
        /*0042*/ 	.byte	0x65, 0x63, 0x74, 0x69, 0x76, 0x65, 0x2f, 0x73, 0x6d, 0x39, 0x30, 0x5f, 0x6d, 0x6d, 0x61, 0x5f
        /*0052*/ 	.byte	0x74, 0x6d, 0x61, 0x5f, 0x67, 0x6d, 0x6d, 0x61, 0x5f, 0x73, 0x73, 0x5f, 0x77, 0x61, 0x72, 0x70
        /*0062*/ 	.byte	0x73, 0x70, 0x65, 0x63, 0x69, 0x61, 0x6c, 0x69, 0x7a, 0x65, 0x64, 0x2e, 0x68, 0x70, 0x70, 0x00
	.type		__unnamed_1,@object
	.size		__unnamed_1,(.L_0 - __unnamed_1)
__unnamed_1:
        /*0072*/ 	.byte	0x76, 0x6f, 0x69, 0x64, 0x20, 0x63, 0x75, 0x74, 0x6c, 0x61, 0x73, 0x73, 0x3a, 0x3a, 0x67, 0x65
        /* <DEDUP_REMOVED lines=180> */
        /*0bc2*/ 	.byte	0x74, 0x69, 0x74, 0x79, 0x5d, 0x00
.L_0:


//--------------------- .nv.shared._ZN7cutlass13device_kernelINS_4gemm6kernel13GemmUniversalIN4cute5tupleIJiiiiEEENS1_10collective13CollectiveMmaINS1_34MainloopSm90TmaGmmaWarpSpecializedILi7ENS5_IJNS4_1CILi4EEENSA_ILi1EEESC_EEENS1_35KernelTmaWarpSpecializedCooperativeEEENS5_IJNSA_ILi128EEESG_NSA_ILi64EEEEEENS_6half_tENS5_IJSC_llEEESJ_NS5_IJlSC_lEEENS4_8TiledMMAINS4_8MMA_AtomIJNS4_4SM904GMMA26MMA_64x128x16_F32F16F16_SSILNSP_5MajorE1ELSR_0ELNSP_7ScaleInE1ELSS_1EEEEEENS4_6LayoutINS5_IJNSA_ILi2EEESC_SC_EEENS5_IJSC_NSA_ILi0EEESY_EEEEENS5_IJNS4_10UnderscoreES11_S11_EEEEENS4_13SM90_TMA_LOADENS4_14ComposedLayoutINS4_7SwizzleILi3ELi4ELi3EEENS4_18smem_ptr_flag_bitsILi16EEENSV_INS5_IJSH_NSA_ILi8EEEEEENS5_IJSC_SH_EEEEEEEvNS4_8identityENS4_23SM90_TMA_LOAD_MULTICASTENS15_IS17_S19_NSV_INS5_IJS1A_SH_EEENS5_IJSH_SC_EEEEEEEvS1F_EENS_8epilogue10collective6detail29Sm90TmaWarpSpecializedAdapterINS1N_15DefaultEpilogueISJ_SL_SL_NS1M_6thread17LinearCombinationISJ_Li1EffLNS1R_9ScaleType4KindE0ELNS_15FloatRoundStyleE2ESJ_EENS1_15EpilogueDefaultEEEEEvvEEEEvNT_6ParamsE --------------------------
	.section	.nv.shared._ZN7cutlass13device_kernelINS_4gemm6kernel13GemmUniversalIN4cute5tupleIJiiiiEEENS1_10collective13CollectiveMmaINS1_34MainloopSm90TmaGmmaWarpSpecializedILi7ENS5_IJNS4_1CILi4EEENSA_ILi1EEESC_EEENS1_35KernelTmaWarpSpecializedCooperativeEEENS5_IJNSA_ILi128EEESG_NSA_ILi64EEEEEENS_6half_tENS5_IJSC_llEEESJ_NS5_IJlSC_lEEENS4_8TiledMMAINS4_8MMA_AtomIJNS4_4SM904GMMA26MMA_64x128x16_F32F16F16_SSILNSP_5MajorE1ELSR_0ELNSP_7ScaleInE1ELSS_1EEEEEENS4_6LayoutINS5_IJNSA_ILi2EEESC_SC_EEENS5_IJSC_NSA_ILi0EEESY_EEEEENS5_IJNS4_10UnderscoreES11_S11_EEEEENS4_13SM90_TMA_LOADENS4_14ComposedLayoutINS4_7SwizzleILi3ELi4ELi3EEENS4_18smem_ptr_flag_bitsILi16EEENSV_INS5_IJSH_NSA_ILi8EEEEEENS5_IJSC_SH_EEEEEEEvNS4_8identityENS4_23SM90_TMA_LOAD_MULTICASTENS15_IS17_S19_NSV_INS5_IJS1A_SH_EEENS5_IJSH_SC_EEEEEEEvS1F_EENS_8epilogue10collective6detail29Sm90TmaWarpSpecializedAdapterINS1N_15DefaultEpilogueISJ_SL_SL_NS1M_6thread17LinearCombinationISJ_Li1EffLNS1R_9ScaleType4KindE0ELNS_15FloatRoundStyleE2ESJ_EENS1_15EpilogueDefaultEEEEEvvEEEEvNT_6ParamsE,"aw",@nobits
	.sectionflags	@""
	.align	16
	.zero		1024


//--------------------- .nv.shared.reserved.0     --------------------------
	.section	.nv.shared.reserved.0,"aw",@nobits
	.weak		__nv_reservedSMEM_offset_0_alias
	.size		__nv_reservedSMEM_offset_0_alias, 0, 0
	.other		__nv_reservedSMEM_offset_0_alias,@"STO_CUDA_RESERVED_SHARED STV_DEFAULT"
__nv_reservedSMEM_offset_0_alias:
	.zero		0


//--------------------- .nv.global                --------------------------
	.section	.nv.global,"aw",@nobits
.nv.global:
	.type		_ZN40_INTERNAL_d925b5f6_4_k_cu_6ab12b6c_188714cute1_E,@object
	.size		_ZN40_INTERNAL_d925b5f6_4_k_cu_6ab12b6c_188714cute1_E,(_ZN40_INTERNAL_d925b5f6_4_k_cu_6ab12b6c_188714cuda3std3__45__cpo6cbeginE - _ZN40_INTERNAL_d925b5f6_4_k_cu_6ab12b6c_188714cute1_E)
_ZN40_INTERNAL_d925b5f6_4_k_cu_6ab12b6c_188714cute1_E:
	.zero		1
	.type		_ZN40_INTERNAL_d925b5f6_4_k_cu_6ab12b6c_188714cuda3std3__45__cpo6cbeginE,@object
	.size		_ZN40_INTERNAL_d925b5f6_4_k_cu_6ab12b6c_188714cuda3std3__45__cpo6cbeginE,(_ZN40_INTERNAL_d925b5f6_4_k_cu_6ab12b6c_188714cuda3std3__48in_placeE - _ZN40_INTERNAL_d925b5f6_4_k_cu_6ab12b6c_188714cuda3std3__45__cpo6cbeginE)
_ZN40_INTERNAL_d925b5f6_4_k_cu_6ab12b6c_188714cuda3std3__45__cpo6cbeginE:
	.zero		1
	.type		_ZN40_INTERNAL_d925b5f6_4_k_cu_6ab12b6c_188714cuda3std3__48in_placeE,@object
	.size		_ZN40_INTERNAL_d925b5f6_4_k_cu_6ab12b6c_188714cuda3std3__48in_placeE,(_ZN40_INTERNAL_d925b5f6_4_k_cu_6ab12b6c_188714cuda3std6ranges3__45__cpo9iter_moveE - _ZN40_INTERNAL_d925b5f6_4_k_cu_6ab12b6c_188714cuda3std3__48in_placeE)
_ZN40_INTERNAL_d925b5f6_4_k_cu_6ab12b6c_188714cuda3std3__48in_placeE:
	.zero		1
	.type		_ZN40_INTERNAL_d925b5f6_4_k_cu_6ab12b6c_188714cuda3std6ranges3__45__cpo9iter_moveE,@object
	.size		_ZN40_INTERNAL_d925b5f6_4_k_cu_6ab12b6c_188714cuda3std6ranges3__45__cpo9iter_moveE,(_ZN40_INTERNAL_d925b5f6_4_k_cu_6ab12b6c_188714cuda3std3__45__cpo5beginE - _ZN40_INTERNAL_d925b5f6_4_k_cu_6ab12b6c_188714cuda3std6ranges3__45__cpo9iter_moveE)
_ZN40_INTERNAL_d925b5f6_4_k_cu_6ab12b6c_188714cuda3std6ranges3__45__cpo9iter_moveE:
	.zero		1
	.type		_ZN40_INTERNAL_d925b5f6_4_k_cu_6ab12b6c_188714cuda3std3__45__cpo5beginE,@object
	.size		_ZN40_INTERNAL_d925b5f6_4_k_cu_6ab12b6c_188714cuda3std3__45__cpo5beginE,(_ZN40_INTERNAL_d925b5f6_4_k_cu_6ab12b6c_188714cuda3std3__442_GLOBAL__N__d925b5f6_4_k_cu_6ab12b6c_188716ignoreE - _ZN40_INTERNAL_d925b5f6_4_k_cu_6ab12b6c_188714cuda3std3__45__cpo5beginE)
_ZN40_INTERNAL_d925b5f6_4_k_cu_6ab12b6c_188714cuda3std3__45__cpo5beginE:
	.zero		1
	.type		_ZN40_INTERNAL_d925b5f6_4_k_cu_6ab12b6c_188714cuda3std3__442_GLOBAL__N__d925b5f6_4_k_cu_6ab12b6c_188716ignoreE,@object
	.size		_ZN40_INTERNAL_d925b5f6_4_k_cu_6ab12b6c_188714cuda3std3__442_GLOBAL__N__d925b5f6_4_k_cu_6ab12b6c_188716ignoreE,(_ZN40_INTERNAL_d925b5f6_4_k_cu_6ab12b6c_188714cute7productE - _ZN40_INTERNAL_d925b5f6_4_k_cu_6ab12b6c_188714cuda3std3__442_GLOBAL__N__d925b5f6_4_k_cu_6ab12b6c_188716ignoreE)
_ZN40_INTERNAL_d925b5f6_4_k_cu_6ab12b6c_188714cuda3std3__442_GLOBAL__N__d925b5f6_4_k_cu_6ab12b6c_188716ignoreE:
	.zero		1
	.type		_ZN40_INTERNAL_d925b5f6_4_k_cu_6ab12b6c_188714cute7productE,@object
	.size		_ZN40_INTERNAL_d925b5f6_4_k_cu_6ab12b6c_188714cute7productE,(_ZN40_INTERNAL_d925b5f6_4_k_cu_6ab12b6c_188714cuda3std3__45__cpo3endE - _ZN40_INTERNAL_d925b5f6_4_k_cu_6ab12b6c_188714cute7productE)
_ZN40_INTERNAL_d925b5f6_4_k_cu_6ab12b6c_188714cute7productE:
	.zero		1
	.type		_ZN40_INTERNAL_d925b5f6_4_k_cu_6ab12b6c_188714cuda3std3__45__cpo3endE,@object
	.size		_ZN40_INTERNAL_d925b5f6_4_k_cu_6ab12b6c_188714cuda3std3__45__cpo3endE,(_ZN40_INTERNAL_d925b5f6_4_k_cu_6ab12b6c_188714cuda3std3__419piecewise_constructE - _ZN40_INTERNAL_d925b5f6_4_k_cu_6ab12b6c_188714cuda3std3__45__cpo3endE)
_ZN40_INTERNAL_d925b5f6_4_k_cu_6ab12b6c_188714cuda3std3__45__cpo3endE:
	.zero		1
	.type		_ZN40_INTERNAL_d925b5f6_4_k_cu_6ab12b6c_188714cuda3std3__419piecewise_constructE,@object
	.size		_ZN40_INTERNAL_d925b5f6_4_k_cu_6ab12b6c_188714cuda3std3__419piecewise_constructE,(_ZN40_INTERNAL_d925b5f6_4_k_cu_6ab12b6c_188714cuda3std3__45__cpo4cendE - _ZN40_INTERNAL_d925b5f6_4_k_cu_6ab12b6c_188714cuda3std3__419piecewise_constructE)
_ZN40_INTERNAL_d925b5f6_4_k_cu_6ab12b6c_188714cuda3std3__419piecewise_constructE:
	.zero		1
	.type		_ZN40_INTERNAL_d925b5f6_4_k_cu_6ab12b6c_188714cuda3std3__45__cpo4cendE,@object
	.size		_ZN40_INTERNAL_d925b5f6_4_k_cu_6ab12b6c_188714cuda3std3__45__cpo4cendE,(_ZN40_INTERNAL_d925b5f6_4_k_cu_6ab12b6c_188714cuda3std6ranges3__45__cpo4swapE - _ZN40_INTERNAL_d925b5f6_4_k_cu_6ab12b6c_188714cuda3std3__45__cpo4cendE)
_ZN40_INTERNAL_d925b5f6_4_k_cu_6ab12b6c_188714cuda3std3__45__cpo4cendE:
	.zero		1
	.type		_ZN40_INTERNAL_d925b5f6_4_k_cu_6ab12b6c_188714cuda3std6ranges3__45__cpo4swapE,@object
	.size		_ZN40_INTERNAL_d925b5f6_4_k_cu_6ab12b6c_188714cuda3std6ranges3__45__cpo4swapE,(.L_8 - _ZN40_INTERNAL_d925b5f6_4_k_cu_6ab12b6c_188714cuda3std6ranges3__45__cpo4swapE)
_ZN40_INTERNAL_d925b5f6_4_k_cu_6ab12b6c_188714cuda3std6ranges3__45__cpo4swapE:
	.zero		1
.L_8:


//--------------------- .nv.constant0._ZN7cutlass13device_kernelINS_4gemm6kernel13GemmUniversalIN4cute5tupleIJiiiiEEENS1_10collective13CollectiveMmaINS1_34MainloopSm90TmaGmmaWarpSpecializedILi7ENS5_IJNS4_1CILi4EEENSA_ILi1EEESC_EEENS1_35KernelTmaWarpSpecializedCooperativeEEENS5_IJNSA_ILi128EEESG_NSA_ILi64EEEEEENS_6half_tENS5_IJSC_llEEESJ_NS5_IJlSC_lEEENS4_8TiledMMAINS4_8MMA_AtomIJNS4_4SM904GMMA26MMA_64x128x16_F32F16F16_SSILNSP_5MajorE1ELSR_0ELNSP_7ScaleInE1ELSS_1EEEEEENS4_6LayoutINS5_IJNSA_ILi2EEESC_SC_EEENS5_IJSC_NSA_ILi0EEESY_EEEEENS5_IJNS4_10UnderscoreES11_S11_EEEEENS4_13SM90_TMA_LOADENS4_14ComposedLayoutINS4_7SwizzleILi3ELi4ELi3EEENS4_18smem_ptr_flag_bitsILi16EEENSV_INS5_IJSH_NSA_ILi8EEEEEENS5_IJSC_SH_EEEEEEEvNS4_8identityENS4_23SM90_TMA_LOAD_MULTICASTENS15_IS17_S19_NSV_INS5_IJS1A_SH_EEENS5_IJSH_SC_EEEEEEEvS1F_EENS_8epilogue10collective6detail29Sm90TmaWarpSpecializedAdapterINS1N_15DefaultEpilogueISJ_SL_SL_NS1M_6thread17LinearCombinationISJ_Li1EffLNS1R_9ScaleType4KindE0ELNS_15FloatRoundStyleE2ESJ_EENS1_15EpilogueDefaultEEEEEvvEEEEvNT_6ParamsE --------------------------
	.section	.nv.constant0._ZN7cutlass13device_kernelINS_4gemm6kernel13GemmUniversalIN4cute5tupleIJiiiiEEENS1_10collective13CollectiveMmaINS1_34MainloopSm90TmaGmmaWarpSpecializedILi7ENS5_IJNS4_1CILi4EEENSA_ILi1EEESC_EEENS1_35KernelTmaWarpSpecializedCooperativeEEENS5_IJNSA_ILi128EEESG_NSA_ILi64EEEEEENS_6half_tENS5_IJSC_llEEESJ_NS5_IJlSC_lEEENS4_8TiledMMAINS4_8MMA_AtomIJNS4_4SM904GMMA26MMA_64x128x16_F32F16F16_SSILNSP_5MajorE1ELSR_0ELNSP_7ScaleInE1ELSS_1EEEEEENS4_6LayoutINS5_IJNSA_ILi2EEESC_SC_EEENS5_IJSC_NSA_ILi0EEESY_EEEEENS5_IJNS4_10UnderscoreES11_S11_EEEEENS4_13SM90_TMA_LOADENS4_14ComposedLayoutINS4_7SwizzleILi3ELi4ELi3EEENS4_18smem_ptr_flag_bitsILi16EEENSV_INS5_IJSH_NSA_ILi8EEEEEENS5_IJSC_SH_EEEEEEEvNS4_8identityENS4_23SM90_TMA_LOAD_MULTICASTENS15_IS17_S19_NSV_INS5_IJS1A_SH_EEENS5_IJSH_SC_EEEEEEEvS1F_EENS_8epilogue10collective6detail29Sm90TmaWarpSpecializedAdapterINS1N_15DefaultEpilogueISJ_SL_SL_NS1M_6thread17LinearCombinationISJ_Li1EffLNS1R_9ScaleType4KindE0ELNS_15FloatRoundStyleE2ESJ_EENS1_15EpilogueDefaultEEEEEvvEEEEvNT_6ParamsE,"a",@progbits
	.sectionflags	@""
	.align	4
.nv.constant0._ZN7cutlass13device_kernelINS_4gemm6kernel13GemmUniversalIN4cute5tupleIJiiiiEEENS1_10collective13CollectiveMmaINS1_34MainloopSm90TmaGmmaWarpSpecializedILi7ENS5_IJNS4_1CILi4EEENSA_ILi1EEESC_EEENS1_35KernelTmaWarpSpecializedCooperativeEEENS5_IJNSA_ILi128EEESG_NSA_ILi64EEEEEENS_6half_tENS5_IJSC_llEEESJ_NS5_IJlSC_lEEENS4_8TiledMMAINS4_8MMA_AtomIJNS4_4SM904GMMA26MMA_64x128x16_F32F16F16_SSILNSP_5MajorE1ELSR_0ELNSP_7ScaleInE1ELSS_1EEEEEENS4_6LayoutINS5_IJNSA_ILi2EEESC_SC_EEENS5_IJSC_NSA_ILi0EEESY_EEEEENS5_IJNS4_10UnderscoreES11_S11_EEEEENS4_13SM90_TMA_LOADENS4_14ComposedLayoutINS4_7SwizzleILi3ELi4ELi3EEENS4_18smem_ptr_flag_bitsILi16EEENSV_INS5_IJSH_NSA_ILi8EEEEEENS5_IJSC_SH_EEEEEEEvNS4_8identityENS4_23SM90_TMA_LOAD_MULTICASTENS15_IS17_S19_NSV_INS5_IJS1A_SH_EEENS5_IJSH_SC_EEEEEEEvS1F_EENS_8epilogue10collective6detail29Sm90TmaWarpSpecializedAdapterINS1N_15DefaultEpilogueISJ_SL_SL_NS1M_6thread17LinearCombinationISJ_Li1EffLNS1R_9ScaleType4KindE0ELNS_15FloatRoundStyleE2ESJ_EENS1_15EpilogueDefaultEEEEEvvEEEEvNT_6ParamsE:
	.zero		1664


//--------------------- SYMBOLS --------------------------

	.type		.nv.reservedSmem.offset0,@object
	.size		.nv.reservedSmem.offset0,0x4
	.type		__assertfail,@function
